	.target	sm_90a

	.elftype	@"ET_EXEC"


//--------------------- .note.nv.tkinfo           --------------------------
	.section	.note.nv.tkinfo,"",@"SHT_NOTE"
	.sectionflags	@"SHF_NOTE_NV_TKINFO"
	.tkinfo
        /*0018*/ 	.word	0x00000002
        /*0030*/ 	.string	""
        /*0030*/ 	.string	"ptxas"
        /*0030*/ 	.string	"Cuda compilation tools, release 13.0, V13.0.88"
        /*0030*/ 	.string	"Build cuda_13.0.r13.0/compiler.36424714_0"
        /*0030*/ 	.string	"-arch sm_90a -m 64 "



//--------------------- .note.nv.cuinfo           --------------------------
	.section	.note.nv.cuinfo,"",@"SHT_NOTE"
	.sectionflags	@"SHF_NOTE_NV_CUINFO"
        /*0018*/ 	.short	0x0002
        /*001a*/ 	.short	0x005a
        /*001c*/ 	.short	0x0082
	.zero		2


//--------------------- .nv.info                  --------------------------
	.section	.nv.info,"",@"SHT_CUDA_INFO"
	.align	4


	//----- nvinfo : EIATTR_REGCOUNT
	.align		4
        /*0000*/ 	.byte	0x04, 0x2f
        /*0002*/ 	.short	(.L_15 - .L_14)
	.align		4
.L_14:
        /*0004*/ 	.word	index@(_ZN7cutlass13device_kernelINS_4gemm6kernel13GemmUniversalIN4cute5tupleIJiiiiEEENS1_10collective13CollectiveMmaINS1_34MainloopSm90TmaGmmaWarpSpecializedILi4ENS5_IJNS4_1CILi1EEESB_SB_EEENS1_35KernelTmaWarpSpecializedCooperativeEEENS5_IJNSA_ILi256EEENSA_ILi128EEENSA_ILi64EEEEEEaNS5_IJlSB_lEEEaSJ_NS4_8TiledMMAINS4_8MMA_AtomIJNS4_4SM904GMMA27MMA_64x128x32_S32S8S8_SS_TNEEEENS4_6LayoutINS5_IJNSA_ILi2EEESB_SB_EEENS5_IJSB_NSA_ILi0EEEST_EEEEENS5_IJNS4_10UnderscoreESW_SW_EEEEENS4_13SM90_TMA_LOADENS4_14ComposedLayoutINS4_7SwizzleILi2ELi4ELi3EEENS4_18smem_ptr_flag_bitsILi8EEENSQ_INS5_IJNSA_ILi8EEESH_EEENS5_IJSH_SB_EEEEEEEvNS4_8identityESZ_S19_vS1A_EENS_8epilogue10collective6detail29Sm90TmaWarpSpecializedAdapterINS1D_15DefaultEpilogueIaSJ_SJ_NS1C_6thread17LinearCombinationIaLi1EiiLNS1H_9ScaleType4KindE0ELNS_15FloatRoundStyleE2EaEENS1_15EpilogueDefaultEEEEEvvEEEEvNT_6ParamsE)
        /*0008*/ 	.word	0x000000a8


	//----- nvinfo : EIATTR_FRAME_SIZE
	.align		4
.L_15:
        /*000c*/ 	.byte	0x04, 0x11
        /*000e*/ 	.short	(.L_17 - .L_16)
	.align		4
.L_16:
        /*0010*/ 	.word	index@(_ZN7cutlass13device_kernelINS_4gemm6kernel13GemmUniversalIN4cute5tupleIJiiiiEEENS1_10collective13CollectiveMmaINS1_34MainloopSm90TmaGmmaWarpSpecializedILi4ENS5_IJNS4_1CILi1EEESB_SB_EEENS1_35KernelTmaWarpSpecializedCooperativeEEENS5_IJNSA_ILi256EEENSA_ILi128EEENSA_ILi64EEEEEEaNS5_IJlSB_lEEEaSJ_NS4_8TiledMMAINS4_8MMA_AtomIJNS4_4SM904GMMA27MMA_64x128x32_S32S8S8_SS_TNEEEENS4_6LayoutINS5_IJNSA_ILi2EEESB_SB_EEENS5_IJSB_NSA_ILi0EEEST_EEEEENS5_IJNS4_10UnderscoreESW_SW_EEEEENS4_13SM90_TMA_LOADENS4_14ComposedLayoutINS4_7SwizzleILi2ELi4ELi3EEENS4_18smem_ptr_flag_bitsILi8EEENSQ_INS5_IJNSA_ILi8EEESH_EEENS5_IJSH_SB_EEEEEEEvNS4_8identityESZ_S19_vS1A_EENS_8epilogue10collective6detail29Sm90TmaWarpSpecializedAdapterINS1D_15DefaultEpilogueIaSJ_SJ_NS1C_6thread17LinearCombinationIaLi1EiiLNS1H_9ScaleType4KindE0ELNS_15FloatRoundStyleE2EaEENS1_15EpilogueDefaultEEEEEvvEEEEvNT_6ParamsE)
        /*0014*/ 	.word	0x00000000


	//----- nvinfo : EIATTR_MIN_STACK_SIZE
	.align		4
.L_17:
        /*0018*/ 	.byte	0x04, 0x12
        /*001a*/ 	.short	(.L_19 - .L_18)
	.align		4
.L_18:
        /*001c*/ 	.word	index@(_ZN7cutlass13device_kernelINS_4gemm6kernel13GemmUniversalIN4cute5tupleIJiiiiEEENS1_10collective13CollectiveMmaINS1_34MainloopSm90TmaGmmaWarpSpecializedILi4ENS5_IJNS4_1CILi1EEESB_SB_EEENS1_35KernelTmaWarpSpecializedCooperativeEEENS5_IJNSA_ILi256EEENSA_ILi128EEENSA_ILi64EEEEEEaNS5_IJlSB_lEEEaSJ_NS4_8TiledMMAINS4_8MMA_AtomIJNS4_4SM904GMMA27MMA_64x128x32_S32S8S8_SS_TNEEEENS4_6LayoutINS5_IJNSA_ILi2EEESB_SB_EEENS5_IJSB_NSA_ILi0EEEST_EEEEENS5_IJNS4_10UnderscoreESW_SW_EEEEENS4_13SM90_TMA_LOADENS4_14ComposedLayoutINS4_7SwizzleILi2ELi4ELi3EEENS4_18smem_ptr_flag_bitsILi8EEENSQ_INS5_IJNSA_ILi8EEESH_EEENS5_IJSH_SB_EEEEEEEvNS4_8identityESZ_S19_vS1A_EENS_8epilogue10collective6detail29Sm90TmaWarpSpecializedAdapterINS1D_15DefaultEpilogueIaSJ_SJ_NS1C_6thread17LinearCombinationIaLi1EiiLNS1H_9ScaleType4KindE0ELNS_15FloatRoundStyleE2EaEENS1_15EpilogueDefaultEEEEEvvEEEEvNT_6ParamsE)
        /*0020*/ 	.word	0x00000000
.L_19:


//--------------------- .nv.compat                --------------------------
	.section	.nv.compat,"",@"SHT_CUDA_COMPAT_INFO"
	.align	4
        /*0000*/ 	.byte	0x02, 0x09, 0x01, 0x00, 0x02, 0x02, 0x04, 0x00, 0x02, 0x05, 0x05, 0x00, 0x03, 0x07, 0x01, 0x01
        /*0010*/ 	.byte	0x02, 0x03, 0x01, 0x00, 0x02, 0x06, 0x01, 0x00, 0x04, 0x0b, 0x08, 0x00, 0x00, 0x00, 0x00, 0x00
        /*0020*/ 	.byte	0x00, 0x00, 0x00, 0x00


//--------------------- .nv.info._ZN7cutlass13device_kernelINS_4gemm6kernel13GemmUniversalIN4cute5tupleIJiiiiEEENS1_10collective13CollectiveMmaINS1_34MainloopSm90TmaGmmaWarpSpecializedILi4ENS5_IJNS4_1CILi1EEESB_SB_EEENS1_35KernelTmaWarpSpecializedCooperativeEEENS5_IJNSA_ILi256EEENSA_ILi128EEENSA_ILi64EEEEEEaNS5_IJlSB_lEEEaSJ_NS4_8TiledMMAINS4_8MMA_AtomIJNS4_4SM904GMMA27MMA_64x128x32_S32S8S8_SS_TNEEEENS4_6LayoutINS5_IJNSA_ILi2EEESB_SB_EEENS5_IJSB_NSA_ILi0EEEST_EEEEENS5_IJNS4_10UnderscoreESW_SW_EEEEENS4_13SM90_TMA_LOADENS4_14ComposedLayoutINS4_7SwizzleILi2ELi4ELi3EEENS4_18smem_ptr_flag_bitsILi8EEENSQ_INS5_IJNSA_ILi8EEESH_EEENS5_IJSH_SB_EEEEEEEvNS4_8identityESZ_S19_vS1A_EENS_8epilogue10collective6detail29Sm90TmaWarpSpecializedAdapterINS1D_15DefaultEpilogueIaSJ_SJ_NS1C_6thread17LinearCombinationIaLi1EiiLNS1H_9ScaleType4KindE0ELNS_15FloatRoundStyleE2EaEENS1_15EpilogueDefaultEEEEEvvEEEEvNT_6ParamsE --------------------------
	.section	.nv.info._ZN7cutlass13device_kernelINS_4gemm6kernel13GemmUniversalIN4cute5tupleIJiiiiEEENS1_10collective13CollectiveMmaINS1_34MainloopSm90TmaGmmaWarpSpecializedILi4ENS5_IJNS4_1CILi1EEESB_SB_EEENS1_35KernelTmaWarpSpecializedCooperativeEEENS5_IJNSA_ILi256EEENSA_ILi128EEENSA_ILi64EEEEEEaNS5_IJlSB_lEEEaSJ_NS4_8TiledMMAINS4_8MMA_AtomIJNS4_4SM904GMMA27MMA_64x128x32_S32S8S8_SS_TNEEEENS4_6LayoutINS5_IJNSA_ILi2EEESB_SB_EEENS5_IJSB_NSA_ILi0EEEST_EEEEENS5_IJNS4_10UnderscoreESW_SW_EEEEENS4_13SM90_TMA_LOADENS4_14ComposedLayoutINS4_7SwizzleILi2ELi4ELi3EEENS4_18smem_ptr_flag_bitsILi8EEENSQ_INS5_IJNSA_ILi8EEESH_EEENS5_IJSH_SB_EEEEEEEvNS4_8identityESZ_S19_vS1A_EENS_8epilogue10collective6detail29Sm90TmaWarpSpecializedAdapterINS1D_15DefaultEpilogueIaSJ_SJ_NS1C_6thread17LinearCombinationIaLi1EiiLNS1H_9ScaleType4KindE0ELNS_15FloatRoundStyleE2EaEENS1_15EpilogueDefaultEEEEEvvEEEEvNT_6ParamsE,"",@"SHT_CUDA_INFO"
	.sectionflags	@""
	.align	4


	//----- nvinfo : EIATTR_CUDA_API_VERSION
	.align		4
        /*0000*/ 	.byte	0x04, 0x37
        /*0002*/ 	.short	(.L_21 - .L_20)
.L_20:
        /*0004*/ 	.word	0x00000082


	//----- nvinfo : EIATTR_KPARAM_INFO
	.align		4
.L_21:
        /*0008*/ 	.byte	0x04, 0x17
        /*000a*/ 	.short	(.L_23 - .L_22)
.L_22:
        /*000c*/ 	.word	0x00000000
        /*0010*/ 	.short	0x0000
        /*0012*/ 	.short	0x0070
        /*0014*/ 	.byte	0x00, 0xf0, 0x01, 0x10


	//----- nvinfo : EIATTR_SPARSE_MMA_MASK
	.align		4
.L_23:
        /*0018*/ 	.byte	0x03, 0x50
        /*001a*/ 	.short	0x0000


	//----- nvinfo : EIATTR_MAXREG_COUNT
	.align		4
        /*001c*/ 	.byte	0x03, 0x1b
        /*001e*/ 	.short	0x00a8


	//----- nvinfo : EIATTR_NUM_BARRIERS
	.align		4
        /*0020*/ 	.byte	0x02, 0x4c
        /*0022*/ 	.byte	0x01
	.zero		1


	//----- nvinfo : EIATTR_EXTERNS
	.align		4
        /*0024*/ 	.byte	0x04, 0x0f
        /*0026*/ 	.short	(.L_25 - .L_24)


	//   ....[0]....
	.align		4
.L_24:
        /*0028*/ 	.word	index@(__assertfail)


	//----- nvinfo : EIATTR_MERCURY_ISA_VERSION
	.align		4
.L_25:
        /*002c*/ 	.byte	0x03, 0x5f
        /*002e*/ 	.short	0x0101


	//----- nvinfo : EIATTR_INT_WARP_WIDE_INSTR_OFFSETS
	.align		4
        /*0030*/ 	.byte	0x04, 0x31
        /*0032*/ 	.short	(.L_27 - .L_26)


	//   ....[0]....
.L_26:
        /*0034*/ 	.word	0x000003b0


	//   ....[1]....
        /*0038*/ 	.word	0x000003e0


	//   ....[2]....
        /*003c*/ 	.word	0x000004c0


	//----- nvinfo : EIATTR_COOP_GROUP_MASK_REGIDS
	.align		4
.L_27:
        /*0040*/ 	.byte	0x04, 0x29
        /*0042*/ 	.short	(.L_29 - .L_28)


	//   ....[0]....
.L_28:
        /*0044*/ 	.word	0xffffffff


	//   ....[1]....
        /*0048*/ 	.word	0xffffffff


	//   ....[2]....
        /*004c*/ 	.word	0xffffffff


	//   ....[3]....
        /*0050*/ 	.word	0xffffffff


	//   ....[4]....
        /*0054*/ 	.word	0xffffffff


	//----- nvinfo : EIATTR_COOP_GROUP_INSTR_OFFSETS
	.align		4
.L_29:
        /*0058*/ 	.byte	0x04, 0x28
        /*005a*/ 	.short	(.L_31 - .L_30)


	//   ....[0]....
.L_30:
        /*005c*/ 	.word	0x00000060


	//   ....[1]....
        /*0060*/ 	.word	0x00000070


	//   ....[2]....
        /*0064*/ 	.word	0x00000130


	//   ....[3]....
        /*0068*/ 	.word	0x000002c0


	//   ....[4]....
        /*006c*/ 	.word	0x00000f70


	//----- nvinfo : EIATTR_REG_RECONFIG
	.align		4
.L_31:
        /*0070*/ 	.byte	0x01, 0x54
	.zero		2


	//----- nvinfo : EIATTR_SYSCALL_OFFSETS
	.align		4
        /*0074*/ 	.byte	0x04, 0x46
        /*0076*/ 	.short	(.L_33 - .L_32)


	//   ....[0]....
.L_32:
        /*0078*/ 	.word	0x00001140


	//----- nvinfo : EIATTR_MBARRIER_INSTR_OFFSETS
	.align		4
.L_33:
        /*007c*/ 	.byte	0x04, 0x39
        /*007e*/ 	.short	(.L_35 - .L_34)


	//   ....[0]....
.L_34:
        /*0080*/ 	.word	0x00000230
        /*0084*/ 	.word	0x000000ff
        /*0088*/ 	.word	0x00000000
        /*008c*/ 	.short	0x0100
        /*008e*/ 	.byte	0x08
	.zero		1


	//   ....[1]....
        /*0090*/ 	.word	0x00000240
        /*0094*/ 	.word	0x000000ff
        /*0098*/ 	.word	0x00000020
        /*009c*/ 	.short	0x0100
        /*009e*/ 	.byte	0x08
	.zero		1


	//   ....[2]....
        /*00a0*/ 	.word	0x00000250
        /*00a4*/ 	.word	0x000000ff
        /*00a8*/ 	.word	0x00000008
        /*00ac*/ 	.short	0x0100
        /*00ae*/ 	.byte	0x08
	.zero		1


	//   ....[3]....
        /*00b0*/ 	.word	0x00000260
        /*00b4*/ 	.word	0x000000ff
        /*00b8*/ 	.word	0x00000028
        /*00bc*/ 	.short	0x0100
        /*00be*/ 	.byte	0x08
	.zero		1


	//   ....[4]....
        /*00c0*/ 	.word	0x00000270
        /*00c4*/ 	.word	0x000000ff
        /*00c8*/ 	.word	0x00000010
        /*00cc*/ 	.short	0x0100
        /*00ce*/ 	.byte	0x08
	.zero		1


	//   ....[5]....
        /*00d0*/ 	.word	0x00000280
        /*00d4*/ 	.word	0x000000ff
        /*00d8*/ 	.word	0x00000030
        /*00dc*/ 	.short	0x0100
        /*00de*/ 	.byte	0x08
	.zero		1


	//   ....[6]....
        /*00e0*/ 	.word	0x00000290
        /*00e4*/ 	.word	0x000000ff
        /*00e8*/ 	.word	0x00000018
        /*00ec*/ 	.short	0x0100
        /*00ee*/ 	.byte	0x08
	.zero		1


	//   ....[7]....
        /*00f0*/ 	.word	0x000002a0
        /*00f4*/ 	.word	0x000000ff
        /*00f8*/ 	.word	0x00000038
        /*00fc*/ 	.short	0x0100
        /*00fe*/ 	.byte	0x08
	.zero		1


	//   ....[8]....
        /*0100*/ 	.word	0x00000530
        /*0104*/ 	.word	0x000000ff
        /*0108*/ 	.word	0x00000050
        /*010c*/ 	.short	0x0100
        /*010e*/ 	.byte	0x06
	.zero		1


	//   ....[9]....
        /*0110*/ 	.word	0x00000590
        /*0114*/ 	.word	0x000000ff
        /*0118*/ 	.word	0x00000058
        /*011c*/ 	.short	0x0100
        /*011e*/ 	.byte	0x06
	.zero		1


	//   ....[10]....
        /*0120*/ 	.word	0x00001210
        /*0124*/ 	.word	0x00000003
        /*0128*/ 	.word	0x00000000
        /*012c*/ 	.short	0x010a
        /*012e*/ 	.byte	0x3f
	.zero		1


	//   ....[11]....
        /*0130*/ 	.word	0x00001250
        /*0134*/ 	.word	0x00000003
        /*0138*/ 	.word	0x00000000
        /*013c*/ 	.short	0x010a
        /*013e*/ 	.byte	0x3f
	.zero		1


	//   ....[12]....
        /*0140*/ 	.word	0x000015d0
        /*0144*/ 	.word	0x00000005
        /*0148*/ 	.word	0x00000000
        /*014c*/ 	.short	0x010a
        /*014e*/ 	.byte	0x3f
	.zero		1


	//   ....[13]....
        /*0150*/ 	.word	0x00001610
        /*0154*/ 	.word	0x00000005
        /*0158*/ 	.word	0x00000000
        /*015c*/ 	.short	0x010a
        /*015e*/ 	.byte	0x3f
	.zero		1


	//   ....[14]....
        /*0160*/ 	.word	0x00001830
        /*0164*/ 	.word	0x00000004
        /*0168*/ 	.word	0x00000000
        /*016c*/ 	.short	0x0101
        /*016e*/ 	.byte	0x3f
	.zero		1


	//   ....[15]....
        /*0170*/ 	.word	0x000019f0
        /*0174*/ 	.word	0x00000000
        /*0178*/ 	.word	0x00000000
        /*017c*/ 	.short	0x0101
        /*017e*/ 	.byte	0x3f
	.zero		1


	//   ....[16]....
        /*0180*/ 	.word	0x000090d0
        /*0184*/ 	.word	0x0000000c
        /*0188*/ 	.word	0x00000020
        /*018c*/ 	.short	0x010a
        /*018e*/ 	.byte	0x3f
	.zero		1


	//   ....[17]....
        /*0190*/ 	.word	0x00009490
        /*0194*/ 	.word	0x00000005
        /*0198*/ 	.word	0x00000058
        /*019c*/ 	.short	0x0101
        /*019e*/ 	.byte	0x3f
	.zero		1


	//   ....[18]....
        /*01a0*/ 	.word	0x00009b90
        /*01a4*/ 	.word	0x00000007
        /*01a8*/ 	.word	0x00000000
        /*01ac*/ 	.short	0x010a
        /*01ae*/ 	.byte	0x3f
	.zero		1


	//   ....[19]....
        /*01b0*/ 	.word	0x00009c10
        /*01b4*/ 	.word	0x00000006
        /*01b8*/ 	.word	0x00000000
        /*01bc*/ 	.short	0x010a
        /*01be*/ 	.byte	0x3f
	.zero		1


	//   ....[20]....
        /*01c0*/ 	.word	0x00009ca0
        /*01c4*/ 	.word	0x00000007
        /*01c8*/ 	.word	0x00000000
        /*01cc*/ 	.short	0x010a
        /*01ce*/ 	.byte	0x3f
	.zero		1


	//   ....[21]....
        /*01d0*/ 	.word	0x00009d30
        /*01d4*/ 	.word	0x00000005
        /*01d8*/ 	.word	0x00000000
        /*01dc*/ 	.short	0x010a
        /*01de*/ 	.byte	0x3f
	.zero		1


	//   ....[22]....
        /*01e0*/ 	.word	0x00009d90
        /*01e4*/ 	.word	0x00000003
        /*01e8*/ 	.word	0x00000000
        /*01ec*/ 	.short	0x010a
        /*01ee*/ 	.byte	0x3f
	.zero		1


	//   ....[23]....
        /*01f0*/ 	.word	0x00009de0
        /*01f4*/ 	.word	0x00000005
        /*01f8*/ 	.word	0x00000000
        /*01fc*/ 	.short	0x010a
        /*01fe*/ 	.byte	0x3f
	.zero		1


	//   ....[24]....
        /*0200*/ 	.word	0x00009eb0
        /*0204*/ 	.word	0x0000000c
        /*0208*/ 	.word	0x00000020
        /*020c*/ 	.short	0x010a
        /*020e*/ 	.byte	0x3f
	.zero		1


	//   ....[25]....
        /*0210*/ 	.word	0x00009f80
        /*0214*/ 	.word	0x00000007
        /*0218*/ 	.word	0x00000000
        /*021c*/ 	.short	0x010a
        /*021e*/ 	.byte	0x3f
	.zero		1


	//   ....[26]....
        /*0220*/ 	.word	0x00009fd0
        /*0224*/ 	.word	0x00000006
        /*0228*/ 	.word	0x00000000
        /*022c*/ 	.short	0x010a
        /*022e*/ 	.byte	0x3f
	.zero		1


	//   ....[27]....
        /*0230*/ 	.word	0x0000a020
        /*0234*/ 	.word	0x00000007
        /*0238*/ 	.word	0x00000000
        /*023c*/ 	.short	0x010a
        /*023e*/ 	.byte	0x3f
	.zero		1


	//----- nvinfo : EIATTR_NUM_MBARRIERS
	.align		4
.L_35:
        /*0240*/ 	.byte	0x03, 0x38
        /*0242*/ 	.short	0x000a


	//----- nvinfo : EIATTR_EXIT_INSTR_OFFSETS
	.align		4
        /*0244*/ 	.byte	0x04, 0x1c
        /*0246*/ 	.short	(.L_37 - .L_36)


	//   ....[0]....
.L_36:
        /*0248*/ 	.word	0x000005e0


	//   ....[1]....
        /*024c*/ 	.word	0x00000eb0


	//   ....[2]....
        /*0250*/ 	.word	0x00008740


	//   ....[3]....
        /*0254*/ 	.word	0x00008d70


	//   ....[4]....
        /*0258*/ 	.word	0x00009d80


	//----- nvinfo : EIATTR_MAX_THREADS
	.align		4
.L_37:
        /*025c*/ 	.byte	0x04, 0x05
        /*025e*/ 	.short	(.L_39 - .L_38)
.L_38:
        /*0260*/ 	.word	0x00000180
        /*0264*/ 	.word	0x00000001
        /*0268*/ 	.word	0x00000001


	//----- nvinfo : EIATTR_CRS_STACK_SIZE
	.align		4
.L_39:
        /*026c*/ 	.byte	0x04, 0x1e
        /*026e*/ 	.short	(.L_41 - .L_40)
.L_40:
        /*0270*/ 	.word	0x00000000


	//----- nvinfo : EIATTR_CBANK_PARAM_SIZE
	.align		4
.L_41:
        /*0274*/ 	.byte	0x03, 0x19
        /*0276*/ 	.short	0x0470


	//----- nvinfo : EIATTR_PARAM_CBANK
	.align		4
        /*0278*/ 	.byte	0x04, 0x0a
        /*027a*/ 	.short	(.L_43 - .L_42)
	.align		4
.L_42:
        /*027c*/ 	.word	index@(.nv.constant0._ZN7cutlass13device_kernelINS_4gemm6kernel13GemmUniversalIN4cute5tupleIJiiiiEEENS1_10collective13CollectiveMmaINS1_34MainloopSm90TmaGmmaWarpSpecializedILi4ENS5_IJNS4_1CILi1EEESB_SB_EEENS1_35KernelTmaWarpSpecializedCooperativeEEENS5_IJNSA_ILi256EEENSA_ILi128EEENSA_ILi64EEEEEEaNS5_IJlSB_lEEEaSJ_NS4_8TiledMMAINS4_8MMA_AtomIJNS4_4SM904GMMA27MMA_64x128x32_S32S8S8_SS_TNEEEENS4_6LayoutINS5_IJNSA_ILi2EEESB_SB_EEENS5_IJSB_NSA_ILi0EEEST_EEEEENS5_IJNS4_10UnderscoreESW_SW_EEEEENS4_13SM90_TMA_LOADENS4_14ComposedLayoutINS4_7SwizzleILi2ELi4ELi3EEENS4_18smem_ptr_flag_bitsILi8EEENSQ_INS5_IJNSA_ILi8EEESH_EEENS5_IJSH_SB_EEEEEEEvNS4_8identityESZ_S19_vS1A_EENS_8epilogue10collective6detail29Sm90TmaWarpSpecializedAdapterINS1D_15DefaultEpilogueIaSJ_SJ_NS1C_6thread17LinearCombinationIaLi1EiiLNS1H_9ScaleType4KindE0ELNS_15FloatRoundStyleE2EaEENS1_15EpilogueDefaultEEEEEvvEEEEvNT_6ParamsE)
        /*0280*/ 	.short	0x0210
        /*0282*/ 	.short	0x0470


	//----- nvinfo : EIATTR_SW_WAR
	.align		4
.L_43:
        /*0284*/ 	.byte	0x04, 0x36
        /*0286*/ 	.short	(.L_45 - .L_44)
.L_44:
        /*0288*/ 	.word	0x00000008
.L_45:


//--------------------- .nv.callgraph             --------------------------
	.section	.nv.callgraph,"",@"SHT_CUDA_CALLGRAPH"
	.align	4
	.sectionentsize	8
	.align		4
        /*0000*/ 	.word	0x00000000
	.align		4
        /*0004*/ 	.word	0xffffffff
	.align		4
        /*0008*/ 	.word	index@(_ZN7cutlass13device_kernelINS_4gemm6kernel13GemmUniversalIN4cute5tupleIJiiiiEEENS1_10collective13CollectiveMmaINS1_34MainloopSm90TmaGmmaWarpSpecializedILi4ENS5_IJNS4_1CILi1EEESB_SB_EEENS1_35KernelTmaWarpSpecializedCooperativeEEENS5_IJNSA_ILi256EEENSA_ILi128EEENSA_ILi64EEEEEEaNS5_IJlSB_lEEEaSJ_NS4_8TiledMMAINS4_8MMA_AtomIJNS4_4SM904GMMA27MMA_64x128x32_S32S8S8_SS_TNEEEENS4_6LayoutINS5_IJNSA_ILi2EEESB_SB_EEENS5_IJSB_NSA_ILi0EEEST_EEEEENS5_IJNS4_10UnderscoreESW_SW_EEEEENS4_13SM90_TMA_LOADENS4_14ComposedLayoutINS4_7SwizzleILi2ELi4ELi3EEENS4_18smem_ptr_flag_bitsILi8EEENSQ_INS5_IJNSA_ILi8EEESH_EEENS5_IJSH_SB_EEEEEEEvNS4_8identityESZ_S19_vS1A_EENS_8epilogue10collective6detail29Sm90TmaWarpSpecializedAdapterINS1D_15DefaultEpilogueIaSJ_SJ_NS1C_6thread17LinearCombinationIaLi1EiiLNS1H_9ScaleType4KindE0ELNS_15FloatRoundStyleE2EaEENS1_15EpilogueDefaultEEEEEvvEEEEvNT_6ParamsE)
	.align		4
        /*000c*/ 	.word	index@(__assertfail)
	.align		4
        /*0010*/ 	.word	0x00000000
	.align		4
        /*0014*/ 	.word	0xfffffffe
	.align		4
        /*0018*/ 	.word	0x00000000
	.align		4
        /*001c*/ 	.word	0xfffffffd
	.align		4
        /*0020*/ 	.word	0x00000000
	.align		4
        /*0024*/ 	.word	0xfffffffc


//--------------------- .nv.constant4             --------------------------
	.section	.nv.constant4,"a",@progbits
	.align	8
	.align		8
.nv.constant4:
        /*0000*/ 	.dword	__assertfail
	.align		8
        /*0008*/ 	.dword	__unnamed_1
	.align		8
        /*0010*/ 	.dword	_ZN40_INTERNAL_ab33c6ce_4_k_cu_650502f5_294604cuda3std3__45__cpo5beginE
	.align		8
        /*0018*/ 	.dword	_ZN40_INTERNAL_ab33c6ce_4_k_cu_650502f5_294604cuda3std3__45__cpo3endE
	.align		8
        /*0020*/ 	.dword	_ZN40_INTERNAL_ab33c6ce_4_k_cu_650502f5_294604cuda3std3__45__cpo6cbeginE
	.align		8
        /*0028*/ 	.dword	_ZN40_INTERNAL_ab33c6ce_4_k_cu_650502f5_294604cuda3std3__45__cpo4cendE
	.align		8
        /*0030*/ 	.dword	_ZN40_INTERNAL_ab33c6ce_4_k_cu_650502f5_294604cuda3std3__442_GLOBAL__N__ab33c6ce_4_k_cu_650502f5_294606ignoreE
	.align		8
        /*0038*/ 	.dword	_ZN40_INTERNAL_ab33c6ce_4_k_cu_650502f5_294604cuda3std3__419piecewise_constructE
	.align		8
        /*0040*/ 	.dword	_ZN40_INTERNAL_ab33c6ce_4_k_cu_650502f5_294604cuda3std3__48in_placeE
	.align		8
        /*0048*/ 	.dword	_ZN40_INTERNAL_ab33c6ce_4_k_cu_650502f5_294604cuda3std6ranges3__45__cpo4swapE
	.align		8
        /*0050*/ 	.dword	_ZN40_INTERNAL_ab33c6ce_4_k_cu_650502f5_294604cuda3std6ranges3__45__cpo9iter_moveE
	.align		8
        /*0058*/ 	.dword	_ZN40_INTERNAL_ab33c6ce_4_k_cu_650502f5_294604cute7productE
	.align		8
        /*0060*/ 	.dword	_ZN40_INTERNAL_ab33c6ce_4_k_cu_650502f5_294604cute1_E
	.align		8
        /*0068*/ 	.dword	$str$22
	.align		8
        /*0070*/ 	.dword	$str$23


//--------------------- .text._ZN7cutlass13device_kernelINS_4gemm6kernel13GemmUniversalIN4cute5tupleIJiiiiEEENS1_10collective13CollectiveMmaINS1_34MainloopSm90TmaGmmaWarpSpecializedILi4ENS5_IJNS4_1CILi1EEESB_SB_EEENS1_35KernelTmaWarpSpecializedCooperativeEEENS5_IJNSA_ILi256EEENSA_ILi128EEENSA_ILi64EEEEEEaNS5_IJlSB_lEEEaSJ_NS4_8TiledMMAINS4_8MMA_AtomIJNS4_4SM904GMMA27MMA_64x128x32_S32S8S8_SS_TNEEEENS4_6LayoutINS5_IJNSA_ILi2EEESB_SB_EEENS5_IJSB_NSA_ILi0EEEST_EEEEENS5_IJNS4_10UnderscoreESW_SW_EEEEENS4_13SM90_TMA_LOADENS4_14ComposedLayoutINS4_7SwizzleILi2ELi4ELi3EEENS4_18smem_ptr_flag_bitsILi8EEENSQ_INS5_IJNSA_ILi8EEESH_EEENS5_IJSH_SB_EEEEEEEvNS4_8identityESZ_S19_vS1A_EENS_8epilogue10collective6detail29Sm90TmaWarpSpecializedAdapterINS1D_15DefaultEpilogueIaSJ_SJ_NS1C_6thread17LinearCombinationIaLi1EiiLNS1H_9ScaleType4KindE0ELNS_15FloatRoundStyleE2EaEENS1_15EpilogueDefaultEEEEEvvEEEEvNT_6ParamsE --------------------------
	.section	.text._ZN7cutlass13device_kernelINS_4gemm6kernel13GemmUniversalIN4cute5tupleIJiiiiEEENS1_10collective13CollectiveMmaINS1_34MainloopSm90TmaGmmaWarpSpecializedILi4ENS5_IJNS4_1CILi1EEESB_SB_EEENS1_35KernelTmaWarpSpecializedCooperativeEEENS5_IJNSA_ILi256EEENSA_ILi128EEENSA_ILi64EEEEEEaNS5_IJlSB_lEEEaSJ_NS4_8TiledMMAINS4_8MMA_AtomIJNS4_4SM904GMMA27MMA_64x128x32_S32S8S8_SS_TNEEEENS4_6LayoutINS5_IJNSA_ILi2EEESB_SB_EEENS5_IJSB_NSA_ILi0EEEST_EEEEENS5_IJNS4_10UnderscoreESW_SW_EEEEENS4_13SM90_TMA_LOADENS4_14ComposedLayoutINS4_7SwizzleILi2ELi4ELi3EEENS4_18smem_ptr_flag_bitsILi8EEENSQ_INS5_IJNSA_ILi8EEESH_EEENS5_IJSH_SB_EEEEEEEvNS4_8identityESZ_S19_vS1A_EENS_8epilogue10collective6detail29Sm90TmaWarpSpecializedAdapterINS1D_15DefaultEpilogueIaSJ_SJ_NS1C_6thread17LinearCombinationIaLi1EiiLNS1H_9ScaleType4KindE0ELNS_15FloatRoundStyleE2EaEENS1_15EpilogueDefaultEEEEEvvEEEEvNT_6ParamsE,"ax",@progbits
	.align	128
.text._ZN7cutlass13device_kernelINS_4gemm6kernel13GemmUniversalIN4cute5tupleIJiiiiEEENS1_10collective13CollectiveMmaINS1_34MainloopSm90TmaGmmaWarpSpecializedILi4ENS5_IJNS4_1CILi1EEESB_SB_EEENS1_35KernelTmaWarpSpecializedCooperativeEEENS5_IJNSA_ILi256EEENSA_ILi128EEENSA_ILi64EEEEEEaNS5_IJlSB_lEEEaSJ_NS4_8TiledMMAINS4_8MMA_AtomIJNS4_4SM904GMMA27MMA_64x128x32_S32S8S8_SS_TNEEEENS4_6LayoutINS5_IJNSA_ILi2EEESB_SB_EEENS5_IJSB_NSA_ILi0EEEST_EEEEENS5_IJNS4_10UnderscoreESW_SW_EEEEENS4_13SM90_TMA_LOADENS4_14ComposedLayoutINS4_7SwizzleILi2ELi4ELi3EEENS4_18smem_ptr_flag_bitsILi8EEENSQ_INS5_IJNSA_ILi8EEESH_EEENS5_IJSH_SB_EEEEEEEvNS4_8identityESZ_S19_vS1A_EENS_8epilogue10collective6detail29Sm90TmaWarpSpecializedAdapterINS1D_15DefaultEpilogueIaSJ_SJ_NS1C_6thread17LinearCombinationIaLi1EiiLNS1H_9ScaleType4KindE0ELNS_15FloatRoundStyleE2EaEENS1_15EpilogueDefaultEEEEEvvEEEEvNT_6ParamsE:
        .type           _ZN7cutlass13device_kernelINS_4gemm6kernel13GemmUniversalIN4cute5tupleIJiiiiEEENS1_10collective13CollectiveMmaINS1_34MainloopSm90TmaGmmaWarpSpecializedILi4ENS5_IJNS4_1CILi1EEESB_SB_EEENS1_35KernelTmaWarpSpecializedCooperativeEEENS5_IJNSA_ILi256EEENSA_ILi128EEENSA_ILi64EEEEEEaNS5_IJlSB_lEEEaSJ_NS4_8TiledMMAINS4_8MMA_AtomIJNS4_4SM904GMMA27MMA_64x128x32_S32S8S8_SS_TNEEEENS4_6LayoutINS5_IJNSA_ILi2EEESB_SB_EEENS5_IJSB_NSA_ILi0EEEST_EEEEENS5_IJNS4_10UnderscoreESW_SW_EEEEENS4_13SM90_TMA_LOADENS4_14ComposedLayoutINS4_7SwizzleILi2ELi4ELi3EEENS4_18smem_ptr_flag_bitsILi8EEENSQ_INS5_IJNSA_ILi8EEESH_EEENS5_IJSH_SB_EEEEEEEvNS4_8identityESZ_S19_vS1A_EENS_8epilogue10collective6detail29Sm90TmaWarpSpecializedAdapterINS1D_15DefaultEpilogueIaSJ_SJ_NS1C_6thread17LinearCombinationIaLi1EiiLNS1H_9ScaleType4KindE0ELNS_15FloatRoundStyleE2EaEENS1_15EpilogueDefaultEEEEEvvEEEEvNT_6ParamsE,@function
        .size           _ZN7cutlass13device_kernelINS_4gemm6kernel13GemmUniversalIN4cute5tupleIJiiiiEEENS1_10collective13CollectiveMmaINS1_34MainloopSm90TmaGmmaWarpSpecializedILi4ENS5_IJNS4_1CILi1EEESB_SB_EEENS1_35KernelTmaWarpSpecializedCooperativeEEENS5_IJNSA_ILi256EEENSA_ILi128EEENSA_ILi64EEEEEEaNS5_IJlSB_lEEEaSJ_NS4_8TiledMMAINS4_8MMA_AtomIJNS4_4SM904GMMA27MMA_64x128x32_S32S8S8_SS_TNEEEENS4_6LayoutINS5_IJNSA_ILi2EEESB_SB_EEENS5_IJSB_NSA_ILi0EEEST_EEEEENS5_IJNS4_10UnderscoreESW_SW_EEEEENS4_13SM90_TMA_LOADENS4_14ComposedLayoutINS4_7SwizzleILi2ELi4ELi3EEENS4_18smem_ptr_flag_bitsILi8EEENSQ_INS5_IJNSA_ILi8EEESH_EEENS5_IJSH_SB_EEEEEEEvNS4_8identityESZ_S19_vS1A_EENS_8epilogue10collective6detail29Sm90TmaWarpSpecializedAdapterINS1D_15DefaultEpilogueIaSJ_SJ_NS1C_6thread17LinearCombinationIaLi1EiiLNS1H_9ScaleType4KindE0ELNS_15FloatRoundStyleE2EaEENS1_15EpilogueDefaultEEEEEvvEEEEvNT_6ParamsE,(.L_x_326 - _ZN7cutlass13device_kernelINS_4gemm6kernel13GemmUniversalIN4cute5tupleIJiiiiEEENS1_10collective13CollectiveMmaINS1_34MainloopSm90TmaGmmaWarpSpecializedILi4ENS5_IJNS4_1CILi1EEESB_SB_EEENS1_35KernelTmaWarpSpecializedCooperativeEEENS5_IJNSA_ILi256EEENSA_ILi128EEENSA_ILi64EEEEEEaNS5_IJlSB_lEEEaSJ_NS4_8TiledMMAINS4_8MMA_AtomIJNS4_4SM904GMMA27MMA_64x128x32_S32S8S8_SS_TNEEEENS4_6LayoutINS5_IJNSA_ILi2EEESB_SB_EEENS5_IJSB_NSA_ILi0EEEST_EEEEENS5_IJNS4_10UnderscoreESW_SW_EEEEENS4_13SM90_TMA_LOADENS4_14ComposedLayoutINS4_7SwizzleILi2ELi4ELi3EEENS4_18smem_ptr_flag_bitsILi8EEENSQ_INS5_IJNSA_ILi8EEESH_EEENS5_IJSH_SB_EEEEEEEvNS4_8identityESZ_S19_vS1A_EENS_8epilogue10collective6detail29Sm90TmaWarpSpecializedAdapterINS1D_15DefaultEpilogueIaSJ_SJ_NS1C_6thread17LinearCombinationIaLi1EiiLNS1H_9ScaleType4KindE0ELNS_15FloatRoundStyleE2EaEENS1_15EpilogueDefaultEEEEEvvEEEEvNT_6ParamsE)
        .other          _ZN7cutlass13device_kernelINS_4gemm6kernel13GemmUniversalIN4cute5tupleIJiiiiEEENS1_10collective13CollectiveMmaINS1_34MainloopSm90TmaGmmaWarpSpecializedILi4ENS5_IJNS4_1CILi1EEESB_SB_EEENS1_35KernelTmaWarpSpecializedCooperativeEEENS5_IJNSA_ILi256EEENSA_ILi128EEENSA_ILi64EEEEEEaNS5_IJlSB_lEEEaSJ_NS4_8TiledMMAINS4_8MMA_AtomIJNS4_4SM904GMMA27MMA_64x128x32_S32S8S8_SS_TNEEEENS4_6LayoutINS5_IJNSA_ILi2EEESB_SB_EEENS5_IJSB_NSA_ILi0EEEST_EEEEENS5_IJNS4_10UnderscoreESW_SW_EEEEENS4_13SM90_TMA_LOADENS4_14ComposedLayoutINS4_7SwizzleILi2ELi4ELi3EEENS4_18smem_ptr_flag_bitsILi8EEENSQ_INS5_IJNSA_ILi8EEESH_EEENS5_IJSH_SB_EEEEEEEvNS4_8identityESZ_S19_vS1A_EENS_8epilogue10collective6detail29Sm90TmaWarpSpecializedAdapterINS1D_15DefaultEpilogueIaSJ_SJ_NS1C_6thread17LinearCombinationIaLi1EiiLNS1H_9ScaleType4KindE0ELNS_15FloatRoundStyleE2EaEENS1_15EpilogueDefaultEEEEEvvEEEEvNT_6ParamsE,@"STO_CUDA_ENTRY STV_DEFAULT"
_ZN7cutlass13device_kernelINS_4gemm6kernel13GemmUniversalIN4cute5tupleIJiiiiEEENS1_10collective13CollectiveMmaINS1_34MainloopSm90TmaGmmaWarpSpecializedILi4ENS5_IJNS4_1CILi1EEESB_SB_EEENS1_35KernelTmaWarpSpecializedCooperativeEEENS5_IJNSA_ILi256EEENSA_ILi128EEENSA_ILi64EEEEEEaNS5_IJlSB_lEEEaSJ_NS4_8TiledMMAINS4_8MMA_AtomIJNS4_4SM904GMMA27MMA_64x128x32_S32S8S8_SS_TNEEEENS4_6LayoutINS5_IJNSA_ILi2EEESB_SB_EEENS5_IJSB_NSA_ILi0EEEST_EEEEENS5_IJNS4_10UnderscoreESW_SW_EEEEENS4_13SM90_TMA_LOADENS4_14ComposedLayoutINS4_7SwizzleILi2ELi4ELi3EEENS4_18smem_ptr_flag_bitsILi8EEENSQ_INS5_IJNSA_ILi8EEESH_EEENS5_IJSH_SB_EEEEEEEvNS4_8identityESZ_S19_vS1A_EENS_8epilogue10collective6detail29Sm90TmaWarpSpecializedAdapterINS1D_15DefaultEpilogueIaSJ_SJ_NS1C_6thread17LinearCombinationIaLi1EiiLNS1H_9ScaleType4KindE0ELNS_15FloatRoundStyleE2EaEENS1_15EpilogueDefaultEEEEEvvEEEEvNT_6ParamsE:
[----:B------:R-:W0:Y:S01]  /*0000*/  LDC R1, c[0x0][0x28] ;  /* 0x00000a00ff017b82 */ /* 0x000e220000000800 */
[----:B------:R-:W1:Y:S01]  /*0010*/  S2R R18, SR_TID.X ;  /* 0x0000000000127919 */ /* 0x000e620000002100 */
[----:B------:R-:W-:Y:S01]  /*0020*/  ELECT P0, URZ, PT ;  /* 0x00000000003f782f */ /* 0x000fe20003800000 */
[----:B------:R-:W-:Y:S01]  /*0030*/  BSSY B0, `(.L_x_0) ;  /* 0x000000f000007945 */ /* 0x000fe20003800000 */
[--C-:B-1----:R-:W-:Y:S02]  /*0040*/  SHF.R.U32.HI R0, RZ, 0x5, R18.reuse ;  /* 0x00000005ff007819 */ /* 0x102fe40000011612 */
[----:B------:R-:W-:-:S03]  /*0050*/  SHF.R.U32.HI R2, RZ, 0x7, R18 ;  /* 0x00000007ff027819 */ /* 0x000fc60000011612 */
[----:B------:R-:W1:Y:S04]  /*0060*/  SHFL.IDX PT, R5, R0, RZ, 0x1f ;  /* 0x00001fff00057589 */ /* 0x000e6800000e0000 */
[----:B------:R2:W3:Y:S01]  /*0070*/  SHFL.IDX PT, R8, R2, RZ, 0x1f ;  /* 0x00001fff02087589 */ /* 0x0004e200000e0000 */
[----:B-1----:R-:W-:-:S13]  /*0080*/  ISETP.NE.OR P0, PT, R5, RZ, !P0 ;  /* 0x000000ff0500720c */ /* 0x002fda0004705670 */
[----:B0-23--:R-:W-:Y:S05]  /*0090*/  @P0 BRA `(.L_x_1) ;  /* 0x0000000000200947 */ /* 0x00dfea0003800000 */
[----:B------:R-:W-:Y:S02]  /*00a0*/  ULDC.64 UR4, c[0x0][0x198] ;  /* 0x0000660000047ab9 */ /* 0x000fe40000000a00 */
[----:B------:R-:W-:Y:S02]  /*00b0*/  UIADD3 UR6, UP0, UR4, 0xf0, URZ ;  /* 0x000000f004067890 */ /* 0x000fe4000ff1e03f */
[----:B------:R-:W-:Y:S02]  /*00c0*/  UIADD3 UR4, UP1, UR4, 0x1f0, URZ ;  /* 0x000001f004047890 */ /* 0x000fe4000ff3e03f */
[----:B------:R-:W-:Y:S02]  /*00d0*/  UIADD3.X UR7, URZ, UR5, URZ, UP0, !UPT ;  /* 0x000000053f077290 */ /* 0x000fe400087fe43f */
[----:B------:R-:W-:-:S07]  /*00e0*/  UIADD3.X UR5, URZ, UR5, URZ, UP1, !UPT ;  /* 0x000000053f057290 */ /* 0x000fce0008ffe43f */
[----:B------:R0:W-:Y:S02]  /*00f0*/  UTMACCTL.PF [UR6] ;  /* 0x00000000060079b9 */ /* 0x0001e40008040000 */
[----:B------:R0:W-:Y:S02]  /*0100*/  UTMACCTL.PF [UR4] ;  /* 0x00000000040079b9 */ /* 0x0001e40008040000 */
[----:B0-----:R-:W-:Y:S01]  /*0110*/  NOP ;  /* 0x0000000000007918 */ /* 0x001fe20000000000 */
.L_x_1:
[----:B------:R-:W-:Y:S05]  /*0120*/  BSYNC B0 ;  /* 0x0000000000007941 */ /* 0x000fea0003800000 */
.L_x_0:
[----:B------:R-:W0:Y:S02]  /*0130*/  SHFL.IDX PT, R2, R0, RZ, 0x1f ;  /* 0x00001fff00027589 */ /* 0x000e2400000e0000 */
[----:B0-----:R-:W-:-:S13]  /*0140*/  ISETP.NE.AND P0, PT, R2, RZ, PT ;  /* 0x000000ff0200720c */ /* 0x001fda0003f05270 */
[----:B------:R-:W-:Y:S05]  /*0150*/  @P0 BRA `(.L_x_2) ;  /* 0x0000000000580947 */ /* 0x000fea0003800000 */
[----:B------:R-:W0:Y:S01]  /*0160*/  S2UR UR8, SR_CgaCtaId ;  /* 0x00000000000879c3 */ /* 0x000e220000008800 */
[----:B------:R-:W-:Y:S01]  /*0170*/  UMOV UR4, 0x400 ;  /* 0x0000040000047882 */ /* 0x000fe20000000000 */
[----:B------:R-:W-:Y:S01]  /*0180*/  UMOV UR5, 0x1 ;  /* 0x0000000100057882 */ /* 0x000fe20000000000 */
[----:B------:R-:W-:Y:S01]  /*0190*/  UMOV UR6, 0x100 ;  /* 0x0000010000067882 */ /* 0x000fe20000000000 */
[----:B------:R-:W-:Y:S01]  /*01a0*/  ELECT P0, URZ, PT ;  /* 0x00000000003f782f */ /* 0x000fe20003800000 */
[----:B------:R-:W-:-:S04]  /*01b0*/  UIADD3 UR6, -UR6, 0x100000, URZ ;  /* 0x0010000006067890 */ /* 0x000fc8000fffe13f */
[----:B------:R-:W-:Y:S02]  /*01c0*/  USHF.L.U32 UR7, UR6, 0xb, URZ ;  /* 0x0000000b06077899 */ /* 0x000fe4000800063f */
[----:B------:R-:W-:Y:S02]  /*01d0*/  USHF.L.U32 UR6, UR6, 0x1, URZ ;  /* 0x0000000106067899 */ /* 0x000fe4000800063f */
[----:B0-----:R-:W-:Y:S02]  /*01e0*/  ULEA UR8, UR8, UR4, 0x18 ;  /* 0x0000000408087291 */ /* 0x001fe4000f8ec03f */
[----:B------:R-:W-:-:S04]  /*01f0*/  UIADD3 UR4, -UR5, 0x100000, URZ ;  /* 0x0010000005047890 */ /* 0x000fc8000fffe13f */
[----:B------:R-:W-:Y:S02]  /*0200*/  USHF.L.U32 UR5, UR4, 0xb, URZ ;  /* 0x0000000b04057899 */ /* 0x000fe4000800063f */
[----:B------:R-:W-:Y:S01]  /*0210*/  USHF.L.U32 UR4, UR4, 0x1, URZ ;  /* 0x0000000104047899 */ /* 0x000fe2000800063f */
[----:B------:R-:W0:Y:S11]  /*0220*/  FENCE.VIEW.ASYNC.S ;  /* 0x00000000000073c6 */ /* 0x000e360000000000 */
[----:B0-----:R0:W1:Y:S01]  /*0230*/  SYNCS.EXCH.64 URZ, [UR8], UR4 ;  /* 0x00000004083f75b2 */ /* 0x0010620008000100 */
[----:B------:R0:W2:Y:S01]  /*0240*/  SYNCS.EXCH.64 URZ, [UR8+0x20], UR6 ;  /* 0x00002006083f75b2 */ /* 0x0000a20008000100 */
[----:B------:R0:W3:Y:S01]  /*0250*/  SYNCS.EXCH.64 URZ, [UR8+0x8], UR4 ;  /* 0x00000804083f75b2 */ /* 0x0000e20008000100 */
[----:B------:R0:W4:Y:S01]  /*0260*/  SYNCS.EXCH.64 URZ, [UR8+0x28], UR6 ;  /* 0x00002806083f75b2 */ /* 0x0001220008000100 */
[----:B------:R0:W0:Y:S01]  /*0270*/  SYNCS.EXCH.64 URZ, [UR8+0x10], UR4 ;  /* 0x00001004083f75b2 */ /* 0x0000220008000100 */
[----:B------:R0:W0:Y:S01]  /*0280*/  SYNCS.EXCH.64 URZ, [UR8+0x30], UR6 ;  /* 0x00003006083f75b2 */ /* 0x0000220008000100 */
[----:B------:R0:W0:Y:S01]  /*0290*/  SYNCS.EXCH.64 URZ, [UR8+0x18], UR4 ;  /* 0x00001804083f75b2 */ /* 0x0000220008000100 */
[----:B------:R0:W0:Y:S01]  /*02a0*/  SYNCS.EXCH.64 URZ, [UR8+0x38], UR6 ;  /* 0x00003806083f75b2 */ /* 0x0000220008000100 */
[----:B------:R-:W-:Y:S01]  /*02b0*/  NOP ;  /* 0x0000000000007918 */ /* 0x000fe20000000000 */
.L_x_2:
[----:B------:R-:W5:Y:S01]  /*02c0*/  SHFL.IDX PT, R0, R0, RZ, 0x1f ;  /* 0x00001fff00007589 */ /* 0x000f6200000e0000 */
[----:B------:R-:W-:Y:S01]  /*02d0*/  ELECT P0, URZ, PT ;  /* 0x00000000003f782f */ /* 0x000fe20003800000 */
[----:B------:R-:W1:Y:S01]  /*02e0*/  LDC R2, c[0x0][0x65c] ;  /* 0x00019700ff027b82 */ /* 0x000e620000000800 */
[----:B------:R-:W-:Y:S01]  /*02f0*/  SHF.R.S32.HI R6, RZ, 0x1f, R5 ;  /* 0x0000001fff067819 */ /* 0x000fe20000011405 */
[----:B------:R-:W2:Y:S01]  /*0300*/  S2R R3, SR_CTAID.Y ;  /* 0x0000000000037919 */ /* 0x000ea20000002600 */
[----:B0-----:R-:W-:Y:S01]  /*0310*/  UMOV UR4, 0x20 ;  /* 0x0000002000047882 */ /* 0x001fe20000000000 */
[----:B------:R-:W-:Y:S01]  /*0320*/  ISETP.NE.AND P2, PT, R8, RZ, PT ;  /* 0x000000ff0800720c */ /* 0x000fe20003f45270 */
[----:B------:R-:W-:Y:S01]  /*0330*/  NOP ;  /* 0x0000000000007918 */ /* 0x000fe20000000000 */
[----:B------:R-:W0:Y:S01]  /*0340*/  S2R R4, SR_CTAID.X ;  /* 0x0000000000047919 */ /* 0x000e220000002500 */
[----:B------:R-:W-:Y:S01]  /*0350*/  LEA.HI R6, R6, R5, RZ, 0x2 ;  /* 0x0000000506067211 */ /* 0x000fe200078f10ff */
[----:B------:R-:W-:Y:S01]  /*0360*/  NOP ;  /* 0x0000000000007918 */ /* 0x000fe20000000000 */
[----:B-----5:R-:W-:-:S02]  /*0370*/  ISETP.NE.OR P0, PT, R0, RZ, !P0 ;  /* 0x000000ff0000720c */ /* 0x020fc40004705670 */
[----:B-1----:R-:W-:-:S04]  /*0380*/  ISETP.NE.AND P3, PT, R2, 0x1, PT ;  /* 0x000000010200780c */ /* 0x002fc80003f65270 */
[----:B------:R-:W-:Y:S02]  /*0390*/  P2R R0, PR, RZ, 0x8 ;  /* 0x00000008ff007803 */ /* 0x000fe40000000000 */
[----:B------:R-:W-:-:S05]  /*03a0*/  LOP3.LUT R0, R6, 0xfffffffc, RZ, 0xc0, !PT ;  /* 0xfffffffc06007812 */ /* 0x000fca00078ec0ff */
[----:B------:R-:W-:Y:S01]  /*03b0*/  VOTEU.ALL UP0, P0 ;  /* 0x00000000003f7886 */ /* 0x000fe20000000000 */
[----:B------:R-:W-:Y:S01]  /*03c0*/  IMAD.IADD R0, R5, 0x1, -R0 ;  /* 0x0000000105007824 */ /* 0x000fe200078e0a00 */
[----:B------:R-:W0:Y:S01]  /*03d0*/  @P3 LDC R17, c[0x0][0x10] ;  /* 0x00000400ff113b82 */ /* 0x000e220000000800 */
[----:B------:R-:W-:Y:S01]  /*03e0*/  VOTEU.ALL UP1, P0 ;  /* 0x00000000003f7886 */ /* 0x000fe20000020000 */
[----:B--2---:R-:W-:Y:S01]  /*03f0*/  @P3 IMAD.MOV.U32 R6, RZ, RZ, R3 ;  /* 0x000000ffff063224 */ /* 0x004fe200078e0003 */
[----:B------:R-:W-:Y:S01]  /*0400*/  @!UP0 UMOV UR6, 0x400 ;  /* 0x0000040000068882 */ /* 0x000fe20000000000 */
[----:B------:R-:W-:-:S04]  /*0410*/  @!UP0 UIADD3 UR4, -UR4, 0x100000, URZ ;  /* 0x0010000004048890 */ /* 0x000fc8000fffe13f */
[----:B------:R-:W-:Y:S02]  /*0420*/  @!UP0 USHF.L.U32 UR5, UR4, 0xb, URZ ;  /* 0x0000000b04058899 */ /* 0x000fe4000800063f */
[----:B------:R-:W-:Y:S01]  /*0430*/  @!UP0 USHF.L.U32 UR4, UR4, 0x1, URZ ;  /* 0x0000000104048899 */ /* 0x000fe2000800063f */
[----:B------:R-:W-:Y:S02]  /*0440*/  @P3 IMAD.MOV.U32 R7, RZ, RZ, RZ ;  /* 0x000000ffff073224 */ /* 0x000fe400078e00ff */
[----:B------:R-:W-:Y:S01]  /*0450*/  IMAD.MOV.U32 R5, RZ, RZ, RZ ;  /* 0x000000ffff057224 */ /* 0x000fe200078e00ff */
[----:B------:R-:W1:Y:S01]  /*0460*/  @!UP0 S2UR UR7, SR_CgaCtaId ;  /* 0x00000000000789c3 */ /* 0x000e620000008800 */
[----:B------:R-:W-:-:S07]  /*0470*/  @P3 IMAD.MOV.U32 R11, RZ, RZ, RZ ;  /* 0x000000ffff0b3224 */ /* 0x000fce00078e00ff */
[----:B------:R-:W2:Y:S01]  /*0480*/  @!P3 LDC R9, c[0x0][0xc] ;  /* 0x00000300ff09bb82 */ /* 0x000ea20000000800 */
[----:B0-----:R-:W-:-:S04]  /*0490*/  @P3 IMAD.WIDE.U32 R16, R4, R17, R6 ;  /* 0x0000001104103225 */ /* 0x001fc800078e0006 */
[----:B------:R-:W-:Y:S01]  /*04a0*/  @P3 IMAD.IADD R17, R17, 0x1, R11 ;  /* 0x0000000111113824 */ /* 0x000fe200078e020b */
[----:B-1----:R-:W-:Y:S01]  /*04b0*/  @!UP0 ULEA UR6, UR7, UR6, 0x18 ;  /* 0x0000000607068291 */ /* 0x002fe2000f8ec03f */
[----:B------:R-:W-:Y:S01]  /*04c0*/  VOTEU.ALL UP0, P0 ;  /* 0x00000000003f7886 */ /* 0x000fe20000000000 */
[----:B------:R-:W-:-:S04]  /*04d0*/  ISETP.NE.AND P0, PT, R0, 0x3, PT ;  /* 0x000000030000780c */ /* 0x000fc80003f05270 */
[----:B------:R-:W-:Y:S01]  /*04e0*/  ISETP.EQ.OR P0, PT, R0, RZ, !P0 ;  /* 0x000000ff0000720c */ /* 0x000fe20004702670 */
[----:B--2---:R-:W-:-:S03]  /*04f0*/  @!P3 IMAD.WIDE.U32 R6, R9, R3, R4 ;  /* 0x000000030906b225 */ /* 0x004fc600078e0004 */
[C---:B------:R-:W-:Y:S01]  /*0500*/  ISETP.EQ.AND P0, PT, R8.reuse, RZ, P0 ;  /* 0x000000ff0800720c */ /* 0x040fe20000702270 */
[----:B------:R-:W-:Y:S01]  /*0510*/  VIADD R8, R8, 0xffffffff ;  /* 0xffffffff08087836 */ /* 0x000fe20000000000 */
[----:B------:R-:W0:Y:S02]  /*0520*/  FENCE.VIEW.ASYNC.S ;  /* 0x00000000000073c6 */ /* 0x000e240000000000 */
[----:B0-----:R0:W3:Y:S01]  /*0530*/  @!UP0 SYNCS.EXCH.64 URZ, [UR6+0x50], UR4 ;  /* 0x00005004063f85b2 */ /* 0x0010e20008000100 */
[----:B------:R-:W-:Y:S01]  /*0540*/  @!P3 IMAD.MOV.U32 R16, RZ, RZ, R6 ;  /* 0x000000ffff10b224 */ /* 0x000fe200078e0006 */
[----:B------:R-:W-:Y:S01]  /*0550*/  SEL R19, RZ, 0x1, !P0 ;  /* 0x00000001ff137807 */ /* 0x000fe20004000000 */
[----:B------:R-:W-:Y:S01]  /*0560*/  @!P3 IMAD.MOV.U32 R17, RZ, RZ, R7 ;  /* 0x000000ffff11b224 */ /* 0x000fe200078e0007 */
[----:B------:R-:W-:-:S04]  /*0570*/  ISETP.GE.U32.AND P1, PT, R8, 0x2, PT ;  /* 0x000000020800780c */ /* 0x000fc80003f26070 */
[----:B------:R-:W-:Y:S01]  /*0580*/  SEL R19, R19, 0x2, P1 ;  /* 0x0000000213137807 */ /* 0x000fe20000800000 */
[----:B------:R0:W3:Y:S01]  /*0590*/  @!UP1 SYNCS.EXCH.64 URZ, [UR6+0x58], UR4 ;  /* 0x00005804063f95b2 */ /* 0x0000e20008000100 */
[----:B------:R-:W-:Y:S01]  /*05a0*/  NOP ;  /* 0x0000000000007918 */ /* 0x000fe20000000000 */
[----:B---34-:R-:W-:Y:S06]  /*05b0*/  BAR.SYNC.DEFER_BLOCKING 0x0 ;  /* 0x0000000000007b1d */ /* 0x018fec0000010000 */
[----:B------:R-:W-:Y:S05]  /*05c0*/  @!P2 BRA `(.L_x_3) ;  /* 0x000000800060a947 */ /* 0x000fea0003800000 */
[----:B------:R-:W-:-:S13]  /*05d0*/  ISETP.GT.U32.AND P0, PT, R8, 0x1, PT ;  /* 0x000000010800780c */ /* 0x000fda0003f04070 */
[----:B0-----:R-:W-:Y:S05]  /*05e0*/  @P0 EXIT ;  /* 0x000000000000094d */ /* 0x001fea0003800000 */
[----:B------:R-:W-:Y:S01]  /*05f0*/  ULDC.64 UR4, c[0x0][0x650] ;  /* 0x0001940000047ab9 */ /* 0x000fe20000000a00 */
[----:B------:R-:W-:Y:S01]  /*0600*/  PRMT R0, RZ, 0x7610, R0 ;  /* 0x00007610ff007816 */ /* 0x000fe20000000000 */
[----:B------:R-:W-:Y:S01]  /*0610*/  IMAD.MOV.U32 R152, RZ, RZ, -0x1 ;  /* 0xffffffffff987424 */ /* 0x000fe200078e00ff */
[----:B------:R-:W-:Y:S01]  /*0620*/  ISETP.GE.U32.AND P0, PT, R16, UR4, PT ;  /* 0x0000000410007c0c */ /* 0x000fe2000bf06070 */
[----:B------:R-:W-:Y:S02]  /*0630*/  IMAD.MOV.U32 R23, RZ, RZ, -0x1 ;  /* 0xffffffffff177424 */ /* 0x000fe400078e00ff */
[----:B------:R-:W-:Y:S01]  /*0640*/  IMAD.MOV.U32 R22, RZ, RZ, -0x1 ;  /* 0xffffffffff167424 */ /* 0x000fe200078e00ff */
[----:B------:R-:W-:-:S13]  /*0650*/  ISETP.GE.U32.AND.EX P0, PT, R17, UR5, PT, P0 ;  /* 0x0000000511007c0c */ /* 0x000fda000bf06100 */
[----:B------:R-:W-:Y:S05]  /*0660*/  @P0 BRA `(.L_x_4) ;  /* 0x0000000400580947 */ /* 0x000fea0003800000 */
[----:B------:R-:W0:Y:S01]  /*0670*/  LDC.64 R14, c[0x0][0x628] ;  /* 0x00018a00ff0e7b82 */ /* 0x000e220000000a00 */
[----:B------:R-:W-:Y:S02]  /*0680*/  IMAD.MOV.U32 R6, RZ, RZ, R16 ;  /* 0x000000ffff067224 */ /* 0x000fe400078e0010 */
[----:B------:R-:W-:-:S05]  /*0690*/  IMAD.MOV.U32 R7, RZ, RZ, R17 ;  /* 0x000000ffff077224 */ /* 0x000fca00078e0011 */
[----:B------:R-:W1:Y:S08]  /*06a0*/  LDC R0, c[0x0][0x630] ;  /* 0x00018c00ff007b82 */ /* 0x000e700000000800 */
[----:B------:R-:W2:Y:S01]  /*06b0*/  LDC.64 R20, c[0x0][0x620] ;  /* 0x00018800ff147b82 */ /* 0x000ea20000000a00 */
[----:B0-----:R-:W-:-:S04]  /*06c0*/  ISETP.NE.U32.AND P0, PT, R14, RZ, PT ;  /* 0x000000ff0e00720c */ /* 0x001fc80003f05070 */
[----:B------:R-:W-:-:S13]  /*06d0*/  ISETP.NE.AND.EX P0, PT, R15, RZ, PT, P0 ;  /* 0x000000ff0f00720c */ /* 0x000fda0003f05300 */
[----:B-12---:R-:W-:Y:S05]  /*06e0*/  @!P0 BRA `(.L_x_5) ;  /* 0x0000000000288947 */ /* 0x006fea0003800000 */
[----:B------:R-:W0:Y:S02]  /*06f0*/  LDC R11, c[0x0][0x634] ;  /* 0x00018d00ff0b7b82 */ /* 0x000e240000000800 */
[----:B0-----:R-:W-:-:S05]  /*0700*/  IADD3 R11, P0, R16, R11, RZ ;  /* 0x0000000b100b7210 */ /* 0x001fca0007f1e0ff */
[----:B------:R-:W-:-:S04]  /*0710*/  IMAD.X R13, RZ, RZ, R17, P0 ;  /* 0x000000ffff0d7224 */ /* 0x000fc800000e0611 */
[----:B------:R-:W-:-:S04]  /*0720*/  IMAD.WIDE.U32 R6, R13, R14, RZ ;  /* 0x0000000e0d067225 */ /* 0x000fc800078e00ff */
[----:B------:R-:W-:-:S04]  /*0730*/  IMAD.WIDE.U32 R8, P0, R11, R15, R6 ;  /* 0x0000000f0b087225 */ /* 0x000fc80007800006 */
[----:B------:R-:W-:-:S04]  /*0740*/  IMAD.WIDE.U32 R6, R11, R14, RZ ;  /* 0x0000000e0b067225 */ /* 0x000fc800078e00ff */
[----:B------:R-:W-:Y:S01]  /*0750*/  IMAD.X R11, RZ, RZ, RZ, P0 ;  /* 0x000000ffff0b7224 */ /* 0x000fe200000e06ff */
[----:B------:R-:W-:Y:S01]  /*0760*/  IADD3 RZ, P0, R7, R8, RZ ;  /* 0x0000000807ff7210 */ /* 0x000fe20007f1e0ff */
[----:B------:R-:W-:-:S04]  /*0770*/  IMAD.MOV.U32 R10, RZ, RZ, R9 ;  /* 0x000000ffff0a7224 */ /* 0x000fc800078e0009 */
[----:B------:R-:W-:-:S08]  /*0780*/  IMAD.WIDE.U32.X R6, R13, R15, R10, P0 ;  /* 0x0000000f0d067225 */ /* 0x000fd000000e040a */
.L_x_5:
[-CC-:B------:R-:W-:Y:S01]  /*0790*/  SHF.R.U64 R25, R6, R0.reuse, R7.reuse ;  /* 0x0000000006197219 */ /* 0x180fe20000001207 */
[----:B------:R-:W0:Y:S01]  /*07a0*/  LDC R10, c[0x0][0x618] ;  /* 0x00018600ff0a7b82 */ /* 0x000e220000000800 */
[----:B------:R-:W-:Y:S01]  /*07b0*/  SHF.R.U32.HI R5, RZ, R0, R7 ;  /* 0x00000000ff057219 */ /* 0x000fe20000011607 */
[----:B------:R-:W-:Y:S01]  /*07c0*/  ULDC UR4, c[0x0][0x150] ;  /* 0x0000540000047ab9 */ /* 0x000fe20000000800 */
[----:B------:R-:W-:Y:S02]  /*07d0*/  IADD3 R9, P0, RZ, -R25, RZ ;  /* 0x80000019ff097210 */ /* 0x000fe40007f1e0ff */
[----:B------:R-:W-:-:S03]  /*07e0*/  I2FP.F32.U32 R0, R4 ;  /* 0x0000000400007245 */ /* 0x000fc60000201000 */
[----:B------:R-:W1:Y:S01]  /*07f0*/  LDC.64 R26, c[0x0][0x640] ;  /* 0x00019000ff1a7b82 */ /* 0x000e620000000a00 */
[----:B------:R-:W-:Y:S02]  /*0800*/  IMAD.X R11, RZ, RZ, ~R5, P0 ;  /* 0x000000ffff0b7224 */ /* 0x000fe400000e0e05 */
[----:B------:R-:W-:Y:S01]  /*0810*/  FMUL R0, R0, UR4 ;  /* 0x0000000400007c20 */ /* 0x000fe20008400000 */
[----:B------:R-:W-:Y:S01]  /*0820*/  IMAD.WIDE.U32 R6, R9, R20, R16 ;  /* 0x0000001409067225 */ /* 0x000fe200078e0010 */
[----:B------:R-:W-:-:S03]  /*0830*/  ULDC UR4, c[0x0][0x154] ;  /* 0x0000550000047ab9 */ /* 0x000fc60000000800 */
[----:B------:R-:W-:Y:S01]  /*0840*/  IMAD R8, R11, R20, RZ ;  /* 0x000000140b087224 */ /* 0x000fe200078e02ff */
[----:B------:R-:W2:Y:S01]  /*0850*/  LDC R5, c[0x0][0x144] ;  /* 0x00005100ff057b82 */ /* 0x000ea20000000800 */
[----:B------:R-:W3:Y:S02]  /*0860*/  F2I.U32.TRUNC.NTZ R0, R0 ;  /* 0x0000000000007305 */ /* 0x000ee4000020f000 */
[----:B------:R-:W-:-:S04]  /*0870*/  IMAD R9, R9, R21, R8 ;  /* 0x0000001509097224 */ /* 0x000fc800078e0208 */
[----:B------:R-:W-:Y:S01]  /*0880*/  IMAD.IADD R7, R7, 0x1, R9 ;  /* 0x0000000107077824 */ /* 0x000fe200078e0209 */
[----:B------:R-:W4:Y:S01]  /*0890*/  LDC R12, c[0x0][0x608] ;  /* 0x00018200ff0c7b82 */ /* 0x000f220000000800 */
[----:B------:R-:W-:-:S03]  /*08a0*/  IMAD.MOV.U32 R9, RZ, RZ, -0x1 ;  /* 0xffffffffff097424 */ /* 0x000fc600078e00ff */
[-CC-:B0-----:R-:W-:Y:S02]  /*08b0*/  SHF.R.U64 R20, R6, R10.reuse, R7.reuse ;  /* 0x0000000a06147219 */ /* 0x181fe40000001207 */
[----:B------:R-:W-:Y:S02]  /*08c0*/  I2FP.F32.U32 R6, R3 ;  /* 0x0000000300067245 */ /* 0x000fe40000201000 */
[----:B------:R-:W0:Y:S01]  /*08d0*/  LDC R24, c[0x0][0x658] ;  /* 0x00019600ff187b82 */ /* 0x000e220000000800 */
[----:B-1----:R-:W-:Y:S01]  /*08e0*/  ISETP.NE.U32.AND P0, PT, R26, RZ, PT ;  /* 0x000000ff1a00720c */ /* 0x002fe20003f05070 */
[----:B---3--:R-:W-:Y:S01]  /*08f0*/  IMAD.MOV R8, RZ, RZ, -R0 ;  /* 0x000000ffff087224 */ /* 0x008fe200078e0a00 */
[----:B------:R-:W-:Y:S01]  /*0900*/  SHF.R.U32.HI R7, RZ, R10, R7 ;  /* 0x0000000aff077219 */ /* 0x000fe20000011607 */
[----:B------:R-:W-:Y:S01]  /*0910*/  FMUL R6, R6, UR4 ;  /* 0x0000000406067c20 */ /* 0x000fe20008400000 */
[----:B------:R-:W-:-:S03]  /*0920*/  ISETP.NE.AND.EX P0, PT, R27, RZ, PT, P0 ;  /* 0x000000ff1b00720c */ /* 0x000fc60003f05300 */
[----:B------:R-:W1:Y:S01]  /*0930*/  LDC R14, c[0x0][0x148] ;  /* 0x00005200ff0e7b82 */ /* 0x000e620000000800 */
[----:B--2---:R-:W-:-:S07]  /*0940*/  IMAD R0, R5, R8, R4 ;  /* 0x0000000805007224 */ /* 0x004fce00078e0204 */
[----:B------:R-:W2:Y:S01]  /*0950*/  LDC R22, c[0x0][0x600] ;  /* 0x00018000ff167b82 */ /* 0x000ea20000000800 */
[-CC-:B----4-:R-:W-:Y:S02]  /*0960*/  SHF.R.U64 R28, R20, R12.reuse, R7.reuse ;  /* 0x0000000c141c7219 */ /* 0x190fe40000001207 */
[----:B------:R-:W-:Y:S01]  /*0970*/  SHF.R.U32.HI R5, RZ, R12, R7 ;  /* 0x0000000cff057219 */ /* 0x000fe20000011607 */
[----:B------:R-:W-:Y:S01]  /*0980*/  IMAD.MOV.U32 R7, RZ, RZ, 0x1 ;  /* 0x00000001ff077424 */ /* 0x000fe200078e00ff */
[----:B------:R3:W4:Y:S03]  /*0990*/  F2I.U32.TRUNC.NTZ R12, R6 ;  /* 0x00000006000c7305 */ /* 0x000726000020f000 */
[----:B------:R-:W1:Y:S01]  /*09a0*/  LDC R15, c[0x0][0x648] ;  /* 0x00019200ff0f7b82 */ /* 0x000e620000000800 */
[-C--:B0-----:R-:W-:Y:S02]  /*09b0*/  SHF.L.U32 R4, R9, R24.reuse, RZ ;  /* 0x0000001809047219 */ /* 0x081fe400000006ff */
[----:B------:R-:W-:-:S02]  /*09c0*/  SHF.R.U64 R30, R28, R24, R5 ;  /* 0x000000181c1e7219 */ /* 0x000fc40000001205 */
[----:B------:R-:W-:Y:S02]  /*09d0*/  LOP3.LUT R11, RZ, R4, RZ, 0x33, !PT ;  /* 0x00000004ff0b7212 */ /* 0x000fe400078e33ff */
[-C--:B------:R-:W-:Y:S01]  /*09e0*/  SHF.R.U32.HI R5, RZ, R24.reuse, R5 ;  /* 0x00000018ff057219 */ /* 0x080fe20000011605 */
[----:B------:R-:W0:Y:S01]  /*09f0*/  LDC R21, c[0x0][0x638] ;  /* 0x00018e00ff157b82 */ /* 0x000e220000000800 */
[----:B------:R-:W-:Y:S01]  /*0a00*/  SHF.L.U32 R10, R7, R24, RZ ;  /* 0x00000018070a7219 */ /* 0x000fe200000006ff */
[----:B------:R-:W-:-:S06]  /*0a10*/  IMAD.MOV.U32 R4, RZ, RZ, R30 ;  /* 0x000000ffff047224 */ /* 0x000fcc00078e001e */
[----:B------:R-:W0:Y:S01]  /*0a20*/  LDC R152, c[0x0][0x610] ;  /* 0x00018400ff987b82 */ /* 0x000e220000000800 */
[----:B---34-:R-:W-:Y:S05]  /*0a30*/  @!P0 BRA `(.L_x_6) ;  /* 0x0000000000288947 */ /* 0x018fea0003800000 */
[----:B------:R-:W3:Y:S02]  /*0a40*/  LDC R9, c[0x0][0x64c] ;  /* 0x00019300ff097b82 */ /* 0x000ee40000000800 */
[----:B---3--:R-:W-:-:S05]  /*0a50*/  IADD3 R9, P0, R30, R9, RZ ;  /* 0x000000091e097210 */ /* 0x008fca0007f1e0ff */
        /* <DEDUP_REMOVED lines=8> */
.L_x_6:
[----:B-1----:R-:W-:Y:S01]  /*0ae0*/  SHF.R.U64 R4, R4, R15, R5 ;  /* 0x0000000f04047219 */ /* 0x002fe20000001205 */
[----:B--2---:R-:W-:Y:S01]  /*0af0*/  VIADD R5, R22, 0xffffffff ;  /* 0xffffffff16057836 */ /* 0x004fe20000000000 */
[----:B------:R-:W-:Y:S01]  /*0b00*/  LOP3.LUT R11, R28, R11, RZ, 0xc0, !PT ;  /* 0x0000000b1c0b7212 */ /* 0x000fe200078ec0ff */
[----:B------:R-:W-:Y:S02]  /*0b10*/  IMAD.MOV R12, RZ, RZ, -R12 ;  /* 0x000000ffff0c7224 */ /* 0x000fe400078e0a0c */
[----:B------:R-:W-:Y:S01]  /*0b20*/  IMAD.MOV R6, RZ, RZ, -R4 ;  /* 0x000000ffff067224 */ /* 0x000fe200078e0a04 */
[----:B------:R-:W-:Y:S01]  /*0b30*/  LOP3.LUT R5, R20, R5, RZ, 0xc0, !PT ;  /* 0x0000000514057212 */ /* 0x000fe200078ec0ff */
[----:B------:R-:W-:Y:S02]  /*0b40*/  @P3 IMAD R0, R14, R12, R3 ;  /* 0x0000000c0e003224 */ /* 0x000fe400078e0203 */
[----:B------:R-:W-:Y:S02]  /*0b50*/  IMAD R11, R10, R4, R11 ;  /* 0x000000040a0b7224 */ /* 0x000fe400078e020b */
[----:B0-----:R-:W-:-:S02]  /*0b60*/  IMAD R3, R6, R21, R30 ;  /* 0x0000001506037224 */ /* 0x001fc400078e021e */
[----:B------:R-:W-:Y:S02]  /*0b70*/  IMAD R152, R11, R152, R0 ;  /* 0x000000980b987224 */ /* 0x000fe400078e0200 */
[----:B------:R-:W-:Y:S02]  /*0b80*/  IMAD R3, R3, R22, R5 ;  /* 0x0000001603037224 */ /* 0x000fe400078e0205 */
[----:B------:R-:W-:Y:S02]  /*0b90*/  IMAD.MOV.U32 R0, RZ, RZ, 0x1 ;  /* 0x00000001ff007424 */ /* 0x000fe400078e00ff */
[----:B------:R-:W-:Y:S01]  /*0ba0*/  IMAD.MOV.U32 R22, RZ, RZ, R25 ;  /* 0x000000ffff167224 */ /* 0x000fe200078e0019 */
[----:B------:R-:W-:Y:S02]  /*0bb0*/  SEL R23, R3, R152, !P3 ;  /* 0x0000009803177207 */ /* 0x000fe40005800000 */
[----:B------:R-:W-:-:S07]  /*0bc0*/  SEL R152, R152, R3, !P3 ;  /* 0x0000000398987207 */ /* 0x000fce0005800000 */
.L_x_4:
[----:B------:R-:W-:-:S08]  /*0bd0*/  NOP ;  /* 0x0000000000007918 */ /* 0x000fd00000000000 */
[----:B------:R-:W0:Y:S02]  /*0be0*/  USETMAXREG.TRY_ALLOC.CTAPOOL UP0, 0xe8 ;  /* 0x000000e8000079c8 */ /* 0x000e240008000600 */
[----:B0-----:R-:W-:-:S13]  /*0bf0*/  PLOP3.LUT P0, PT, PT, PT, UP0, 0x80, 0x0 ;  /* 0x000000000000781c */ /* 0x001fda0003f0f008 */
[----:B------:R-:W-:Y:S05]  /*0c00*/  @!P0 BRA `(.L_x_4) ;  /* 0xfffffffc00f08947 */ /* 0x000fea000383ffff */
[----:B------:R-:W-:Y:S01]  /*0c10*/  ULDC.64 UR4, c[0x0][0x598] ;  /* 0x0001660000047ab9 */ /* 0x000fe20000000a00 */
[----:B------:R-:W-:Y:S01]  /*0c20*/  ULDC.64 UR36, c[0x0][0x208] ;  /* 0x0000820000247ab9 */ /* 0x000fe20000000a00 */
[----:B------:R-:W-:-:S04]  /*0c30*/  ISETP.NE.U32.AND P0, PT, RZ, UR4, PT ;  /* 0x00000004ff007c0c */ /* 0x000fc8000bf05070 */
[----:B------:R-:W-:-:S13]  /*0c40*/  ISETP.NE.AND.EX P0, PT, RZ, UR5, PT, P0 ;  /* 0x00000005ff007c0c */ /* 0x000fda000bf05300 */
[----:B------:R-:W-:Y:S05]  /*0c50*/  @!P0 BRA `(.L_x_7) ;  /* 0x00000000001c8947 */ /* 0x000fea0003800000 */
[----:B------:R-:W0:Y:S02]  /*0c60*/  LDC.64 R4, c[0x0][0x598] ;  /* 0x00016600ff047b82 */ /* 0x000e240000000a00 */
[----:B0-----:R-:W2:Y:S02]  /*0c70*/  LDG.E.64 R4, desc[UR36][R4.64] ;  /* 0x0000002404047981 */ /* 0x001ea4000c1e1b00 */
[----:B--2---:R-:W-:-:S04]  /*0c80*/  ISETP.NE.U32.AND P0, PT, R4, RZ, PT ;  /* 0x000000ff0400720c */ /* 0x004fc80003f05070 */
[----:B------:R-:W-:-:S13]  /*0c90*/  ISETP.NE.AND.EX P0, PT, R5, RZ, PT, P0 ;  /* 0x000000ff0500720c */ /* 0x000fda0003f05300 */
[----:B------:R-:W-:Y:S05]  /*0ca0*/  @!P0 BRA `(.L_x_7) ;  /* 0x0000000000088947 */ /* 0x000fea0003800000 */
[----:B------:R0:W5:Y:S01]  /*0cb0*/  LD.E R153, desc[UR36][R4.64] ;  /* 0x0000002404997980 */ /* 0x000162000c101900 */
[----:B------:R-:W-:Y:S05]  /*0cc0*/  BRA `(.L_x_8) ;  /* 0x0000000000247947 */ /* 0x000fea0003800000 */
.L_x_7:
[----:B------:R-:W-:Y:S02]  /*0cd0*/  ULDC.64 UR4, c[0x0][0x588] ;  /* 0x0001620000047ab9 */ /* 0x000fe40000000a00 */
[----:B------:R-:W-:-:S04]  /*0ce0*/  ISETP.NE.U32.AND P0, PT, RZ, UR4, PT ;  /* 0x00000004ff007c0c */ /* 0x000fc8000bf05070 */
[----:B------:R-:W-:-:S13]  /*0cf0*/  ISETP.NE.AND.EX P0, PT, RZ, UR5, PT, P0 ;  /* 0x00000005ff007c0c */ /* 0x000fda000bf05300 */
[----:B------:R-:W-:Y:S05]  /*0d00*/  @!P0 BRA `(.L_x_9) ;  /* 0x00000000000c8947 */ /* 0x000fea0003800000 */
[----:B------:R-:W0:Y:S02]  /*0d10*/  LDC.64 R4, c[0x0][0x588] ;  /* 0x00016200ff047b82 */ /* 0x000e240000000a00 */
[----:B0-----:R1:W5:Y:S01]  /*0d20*/  LDG.E R153, desc[UR36][R4.64] ;  /* 0x0000002404997981 */ /* 0x001362000c1e1900 */
[----:B------:R-:W-:Y:S05]  /*0d30*/  BRA `(.L_x_8) ;  /* 0x0000000000087947 */ /* 0x000fea0003800000 */
.L_x_9:
[----:B------:R-:W-:Y:S02]  /*0d40*/  ULDC UR4, c[0x0][0x580] ;  /* 0x0001600000047ab9 */ /* 0x000fe40000000800 */
[----:B------:R-:W-:-:S07]  /*0d50*/  IMAD.U32 R153, RZ, RZ, UR4 ;  /* 0x00000004ff997e24 */ /* 0x000fce000f8e00ff */
.L_x_8:
[----:B------:R-:W-:Y:S02]  /*0d60*/  ULDC.64 UR4, c[0x0][0x5a0] ;  /* 0x0001680000047ab9 */ /* 0x000fe40000000a00 */
[----:B------:R-:W-:-:S04]  /*0d70*/  ISETP.NE.U32.AND P0, PT, RZ, UR4, PT ;  /* 0x00000004ff007c0c */ /* 0x000fc8000bf05070 */
[----:B------:R-:W-:-:S13]  /*0d80*/  ISETP.NE.AND.EX P0, PT, RZ, UR5, PT, P0 ;  /* 0x00000005ff007c0c */ /* 0x000fda000bf05300 */
[----:B------:R-:W-:Y:S05]  /*0d90*/  @!P0 BRA `(.L_x_10) ;  /* 0x00000000001c8947 */ /* 0x000fea0003800000 */
[----:B01----:R-:W0:Y:S02]  /*0da0*/  LDC.64 R4, c[0x0][0x5a0] ;  /* 0x00016800ff047b82 */ /* 0x003e240000000a00 */
[----:B0-----:R-:W2:Y:S02]  /*0db0*/  LDG.E.64 R4, desc[UR36][R4.64] ;  /* 0x0000002404047981 */ /* 0x001ea4000c1e1b00 */
[----:B--2---:R-:W-:-:S04]  /*0dc0*/  ISETP.NE.U32.AND P0, PT, R4, RZ, PT ;  /* 0x000000ff0400720c */ /* 0x004fc80003f05070 */
[----:B------:R-:W-:-:S13]  /*0dd0*/  ISETP.NE.AND.EX P0, PT, R5, RZ, PT, P0 ;  /* 0x000000ff0500720c */ /* 0x000fda0003f05300 */
[----:B------:R-:W-:Y:S05]  /*0de0*/  @!P0 BRA `(.L_x_10) ;  /* 0x0000000000088947 */ /* 0x000fea0003800000 */
[----:B------:R0:W5:Y:S01]  /*0df0*/  LD.E R154, desc[UR36][R4.64] ;  /* 0x00000024049a7980 */ /* 0x000162000c101900 */
[----:B------:R-:W-:Y:S05]  /*0e00*/  BRA `(.L_x_11) ;  /* 0x0000000000247947 */ /* 0x000fea0003800000 */
.L_x_10:
[----:B------:R-:W-:Y:S02]  /*0e10*/  ULDC.64 UR4, c[0x0][0x590] ;  /* 0x0001640000047ab9 */ /* 0x000fe40000000a00 */
[----:B------:R-:W-:-:S04]  /*0e20*/  ISETP.NE.U32.AND P0, PT, RZ, UR4, PT ;  /* 0x00000004ff007c0c */ /* 0x000fc8000bf05070 */
[----:B------:R-:W-:-:S13]  /*0e30*/  ISETP.NE.AND.EX P0, PT, RZ, UR5, PT, P0 ;  /* 0x00000005ff007c0c */ /* 0x000fda000bf05300 */
[----:B------:R-:W-:Y:S05]  /*0e40*/  @!P0 BRA `(.L_x_12) ;  /* 0x00000000000c8947 */ /* 0x000fea0003800000 */
[----:B------:R-:W2:Y:S02]  /*0e50*/  LDC.64 R154, c[0x0][0x590] ;  /* 0x00016400ff9a7b82 */ /* 0x000ea40000000a00 */
[----:B--2---:R2:W5:Y:S01]  /*0e60*/  LDG.E R154, desc[UR36][R154.64] ;  /* 0x000000249a9a7981 */ /* 0x004562000c1e1900 */
[----:B------:R-:W-:Y:S05]  /*0e70*/  BRA `(.L_x_11) ;  /* 0x0000000000087947 */ /* 0x000fea0003800000 */
.L_x_12:
[----:B------:R-:W-:Y:S02]  /*0e80*/  ULDC UR4, c[0x0][0x584] ;  /* 0x0001610000047ab9 */ /* 0x000fe40000000800 */
[----:B------:R-:W-:-:S07]  /*0e90*/  IMAD.U32 R154, RZ, RZ, UR4 ;  /* 0x00000004ff9a7e24 */ /* 0x000fce000f8e00ff */
.L_x_11:
[----:B------:R-:W-:-:S13]  /*0ea0*/  LOP3.LUT P0, RZ, R0, 0xff, RZ, 0xc0, !PT ;  /* 0x000000ff00ff7812 */ /* 0x000fda000780c0ff */
[----:B------:R-:W-:Y:S05]  /*0eb0*/  @!P0 EXIT ;  /* 0x000000000000894d */ /* 0x000fea0003800000 */
[----:B------:R-:W-:Y:S01]  /*0ec0*/  ULDC UR4, c[0x0][0x28c] ;  /* 0x0000a30000047ab9 */ /* 0x000fe20000000800 */
[----:B------:R-:W-:Y:S01]  /*0ed0*/  UMOV UR38, URZ ;  /* 0x0000003f00267c82 */ /* 0x000fe20008000000 */
[----:B------:R-:W-:Y:S01]  /*0ee0*/  UIADD3 UR4, UR4, 0x3f, URZ ;  /* 0x0000003f04047890 */ /* 0x000fe2000fffe03f */
[----:B------:R-:W-:-:S03]  /*0ef0*/  UMOV UR39, URZ ;  /* 0x0000003f00277c82 */ /* 0x000fc60008000000 */
[----:B------:R-:W-:-:S04]  /*0f00*/  USHF.R.S32.HI UR5, URZ, 0x1f, UR4 ;  /* 0x0000001f3f057899 */ /* 0x000fc80008011404 */
[----:B------:R-:W-:-:S04]  /*0f10*/  ULEA.HI UR5, UR5, UR4, URZ, 0x6 ;  /* 0x0000000405057291 */ /* 0x000fc8000f8f303f */
[----:B------:R-:W-:-:S12]  /*0f20*/  USHF.R.S32.HI UR40, URZ, 0x6, UR5 ;  /* 0x000000063f287899 */ /* 0x000fd80008011405 */
.L_x_290:
[----:B------:R-:W-:Y:S01]  /*0f30*/  LOP3.LUT R0, R18, 0x80, RZ, 0xc0, !PT ;  /* 0x0000008012007812 */ /* 0x000fe200078ec0ff */
[----:B------:R-:W3:Y:S01]  /*0f40*/  S2UR UR7, SR_CgaCtaId ;  /* 0x00000000000779c3 */ /* 0x000ee20000008800 */
[----:B------:R-:W-:Y:S02]  /*0f50*/  UMOV UR6, 0x400 ;  /* 0x0000040000067882 */ /* 0x000fe40000000000 */
[----:B------:R-:W-:-:S06]  /*0f60*/  SHF.R.U32.HI R0, RZ, 0x7, R0 ;  /* 0x00000007ff007819 */ /* 0x000fcc0000011600 */
[----:B----4-:R-:W4:Y:S01]  /*0f70*/  SHFL.IDX PT, R0, R0, RZ, 0x1f ;  /* 0x00001fff00007589 */ /* 0x010f2200000e0000 */
[----:B---3--:R-:W-:Y:S01]  /*0f80*/  ULEA UR6, UR7, UR6, 0x18 ;  /* 0x0000000607067291 */ /* 0x008fe2000f8ec03f */
[----:B----4-:R-:W-:-:S13]  /*0f90*/  R2UR UR4, R0 ;  /* 0x00000000000472ca */ /* 0x010fda00000e0000 */
[----:B------:R-:W-:-:S04]  /*0fa0*/  ULEA.HI UR5, UR4, UR4, URZ, 0x1 ;  /* 0x0000000404057291 */ /* 0x000fc8000f8f083f */
[----:B------:R-:W-:-:S04]  /*0fb0*/  ULOP3.LUT UR5, UR5, 0xffffe, URZ, 0xc0, !UPT ;  /* 0x000ffffe05057892 */ /* 0x000fc8000f8ec03f */
[----:B------:R-:W-:-:S03]  /*0fc0*/  UIADD3 UR5, UR4, -UR5, URZ ;  /* 0x8000000504057290 */ /* 0x000fc6000fffe03f */
[----:B------:R-:W-:Y:S01]  /*0fd0*/  ULDC UR4, c[0x0][0x28c] ;  /* 0x0000a30000047ab9 */ /* 0x000fe20000000800 */
[----:B------:R-:W-:Y:S01]  /*0fe0*/  ULEA UR5, UR5, UR6, 0xc ;  /* 0x0000000605057291 */ /* 0x000fe2000f8e603f */
[----:B------:R-:W-:-:S03]  /*0ff0*/  ISETP.LT.AND P0, PT, RZ, UR4, PT ;  /* 0x00000004ff007c0c */ /* 0x000fc6000bf01270 */
[----:B------:R-:W-:-:S04]  /*1000*/  UIADD3 UR5, UR5, 0x100, URZ ;  /* 0x0000010005057890 */ /* 0x000fc8000fffe03f */
[----:B------:R-:W-:-:S04]  /*1010*/  USHF.R.U32.HI UR5, URZ, 0x4, UR5 ;  /* 0x000000043f057899 */ /* 0x000fc80008011605 */
[----:B------:R-:W-:-:S04]  /*1020*/  ULOP3.LUT UR5, UR5, 0x3fff, URZ, 0xc0, !UPT ;  /* 0x00003fff05057892 */ /* 0x000fc8000f8ec03f */
[----:B------:R-:W-:Y:S01]  /*1030*/  ULOP3.LUT UR41, UR5, 0x10000, URZ, 0xfc, !UPT ;  /* 0x0001000005297892 */ /* 0x000fe2000f8efc3f */
[----:B01----:R-:W-:Y:S11]  /*1040*/  @P0 BRA `(.L_x_13) ;  /* 0x0000000000400947 */ /* 0x003ff60003800000 */
[----:B------:R-:W-:Y:S01]  /*1050*/  MOV R0, 0x0 ;  /* 0x0000000000007802 */ /* 0x000fe20000000f00 */
[----:B------:R-:W-:Y:S01]  /*1060*/  ULDC.64 UR4, c[0x4][0x68] ;  /* 0x01001a0000047ab9 */ /* 0x000fe20000000a00 */
[----:B------:R-:W-:Y:S01]  /*1070*/  ULDC.64 UR6, c[0x4][0x8] ;  /* 0x0100020000067ab9 */ /* 0x000fe20000000a00 */
[----:B01----:R-:W-:Y:S01]  /*1080*/  IMAD.U32 R4, RZ, RZ, UR4 ;  /* 0x00000004ff047e24 */ /* 0x003fe2000f8e00ff */
[----:B------:R0:W1:Y:S01]  /*1090*/  LDC.64 R14, c[0x4][R0] ;  /* 0x01000000000e7b82 */ /* 0x0000620000000a00 */
[----:B------:R-:W-:Y:S01]  /*10a0*/  IMAD.U32 R5, RZ, RZ, UR5 ;  /* 0x00000005ff057e24 */ /* 0x000fe2000f8e00ff */
[----:B------:R-:W-:Y:S01]  /*10b0*/  ULDC.64 UR4, c[0x4][0x70] ;  /* 0x01001c0000047ab9 */ /* 0x000fe20000000a00 */
[----:B------:R-:W-:Y:S02]  /*10c0*/  IMAD.U32 R10, RZ, RZ, UR6 ;  /* 0x00000006ff0a7e24 */ /* 0x000fe4000f8e00ff */
[----:B------:R-:W-:Y:S02]  /*10d0*/  IMAD.U32 R6, RZ, RZ, UR4 ;  /* 0x00000004ff067e24 */ /* 0x000fe4000f8e00ff */
[----:B------:R-:W-:-:S02]  /*10e0*/  IMAD.U32 R7, RZ, RZ, UR5 ;  /* 0x00000005ff077e24 */ /* 0x000fc4000f8e00ff */
[----:B------:R-:W-:Y:S02]  /*10f0*/  IMAD.U32 R11, RZ, RZ, UR7 ;  /* 0x00000007ff0b7e24 */ /* 0x000fe4000f8e00ff */
[----:B------:R-:W-:Y:S02]  /*1100*/  IMAD.MOV.U32 R8, RZ, RZ, 0x1e1 ;  /* 0x000001e1ff087424 */ /* 0x000fe400078e00ff */
[----:B------:R-:W-:Y:S02]  /*1110*/  IMAD.MOV.U32 R12, RZ, RZ, 0x1 ;  /* 0x00000001ff0c7424 */ /* 0x000fe400078e00ff */
[----:B0-----:R-:W-:-:S07]  /*1120*/  IMAD.MOV.U32 R13, RZ, RZ, RZ ;  /* 0x000000ffff0d7224 */ /* 0x001fce00078e00ff */
[----:B------:R-:W-:-:S07]  /*1130*/  LEPC R20, `(.L_x_13) ;  /* 0x000000001014794e */ /* 0x000fce0000000000 */
[----:B-12--5:R-:W-:Y:S05]  /*1140*/  CALL.ABS.NOINC R14 ;  /* 0x000000000e007343 */ /* 0x026fea0003c00000 */
.L_x_13:
[----:B------:R-:W-:-:S04]  /*1150*/  LOP3.LUT R0, R19, 0x1, RZ, 0xfc, !PT ;  /* 0x0000000113007812 */ /* 0x000fc800078efcff */
[----:B------:R-:W-:-:S13]  /*1160*/  ISETP.NE.AND P0, PT, R0, 0x3, PT ;  /* 0x000000030000780c */ /* 0x000fda0003f05270 */
[----:B------:R-:W-:Y:S05]  /*1170*/  @!P0 BRA `(.L_x_14) ;  /* 0x0000000000048947 */ /* 0x000fea0003800000 */
[----:B------:R-:W-:Y:S01]  /*1180*/  BPT.TRAP 0x1 ;  /* 0x000000040000795c */ /* 0x000fe20000300000 */
.L_x_14:
[----:B------:R-:W3:Y:S01]  /*1190*/  S2UR UR5, SR_CgaCtaId ;  /* 0x00000000000579c3 */ /* 0x000ee20000008800 */
[----:B------:R-:W-:Y:S01]  /*11a0*/  UMOV UR4, 0x400 ;  /* 0x0000040000047882 */ /* 0x000fe20000000000 */
[----:B------:R-:W-:Y:S02]  /*11b0*/  IMAD.U32 R0, RZ, RZ, UR38 ;  /* 0x00000026ff007e24 */ /* 0x000fe4000f8e00ff */
[----:B------:R-:W-:-:S03]  /*11c0*/  IMAD.U32 R3, RZ, RZ, UR39 ;  /* 0x00000027ff037e24 */ /* 0x000fc6000f8e00ff */
[----:B------:R-:W-:Y:S01]  /*11d0*/  SHF.L.U32 R0, R0, 0x1f, RZ ;  /* 0x0000001f00007819 */ /* 0x000fe200000006ff */
[----:B---3--:R-:W-:-:S06]  /*11e0*/  ULEA UR4, UR5, UR4, 0x18 ;  /* 0x0000000405047291 */ /* 0x008fcc000f8ec03f */
[----:B------:R-:W-:-:S04]  /*11f0*/  IMAD.U32 R6, RZ, RZ, UR4 ;  /* 0x00000004ff067e24 */ /* 0x000fc8000f8e00ff */
[----:B------:R-:W-:-:S04]  /*1200*/  IMAD R3, R3, 0x8, R6 ;  /* 0x0000000803037824 */ /* 0x000fc800078e0206 */
[----:B------:R3:W4:Y:S01]  /*1210*/  SYNCS.PHASECHK.TRANS64.TRYWAIT P1, [R3+URZ], R0 ;  /* 0x00000000030075a7 */ /* 0x000722000802017f */
[----:B------:R-:W-:Y:S05]  /*1220*/  @!P0 BRA `(.L_x_15) ;  /* 0x0000000000048947 */ /* 0x000fea0003800000 */
[----:B------:R-:W-:Y:S01]  /*1230*/  BPT.TRAP 0x1 ;  /* 0x000000040000795c */ /* 0x000fe20000300000 */
.L_x_15:
[----:B----4-:R-:W-:Y:S05]  /*1240*/  @P1 BRA `(.L_x_16) ;  /* 0x0000000000081947 */ /* 0x010fea0003800000 */
[----:B------:R-:W4:Y:S02]  /*1250*/  SYNCS.PHASECHK.TRANS64.TRYWAIT P1, [R3+URZ], R0 ;  /* 0x00000000030075a7 */ /* 0x000f24000802017f */
[----:B----4-:R-:W-:Y:S05]  /*1260*/  @!P1 BRA `(.L_x_17) ;  /* 0x0000008800c89947 */ /* 0x010fea0003800000 */
.L_x_16:
[----:B------:R-:W-:-:S04]  /*1270*/  UISETP.LT.AND UP0, UPT, UR40, 0x1, UPT ;  /* 0x000000012800788c */ /* 0x000fc8000bf01270 */
[----:B------:R-:W-:-:S06]  /*1280*/  USEL UR4, UR40, 0x1, UP0 ;  /* 0x0000000128047887 */ /* 0x000fcc0008000000 */
[----:B---34-:R-:W-:Y:S01]  /*1290*/  IMAD.U32 R0, RZ, RZ, UR4 ;  /* 0x00000004ff007e24 */ /* 0x018fe2000f8e00ff */
[----:B------:R-:W-:Y:S05]  /*12a0*/  WARPSYNC.ALL ;  /* 0x0000000000007948 */ /* 0x000fea0003800000 */
[----:B------:R-:W-:-:S04]  /*12b0*/  IADD3 R0, -R0, UR40, RZ ;  /* 0x0000002800007c10 */ /* 0x000fc8000fffe1ff */
[----:B------:R-:W-:Y:S02]  /*12c0*/  ISETP.GE.AND P1, PT, R0, 0x1, PT ;  /* 0x000000010000780c */ /* 0x000fe40003f26270 */
[----:B------:R-:W-:Y:S01]  /*12d0*/  R2UR UR4, R6 ;  /* 0x00000000060472ca */ /* 0x000fe200000e0000 */
[----:B------:R-:W-:Y:S01]  /*12e0*/  ULEA UR5, UR39, UR41, 0xa ;  /* 0x0000002927057291 */ /* 0x000fe2000f8e503f */
[----:B------:R-:W-:Y:S01]  /*12f0*/  WARPGROUP.ARRIVE ;  /* 0x00000000000079c5 */ /* 0x000fe20000000000 */
[----:B------:R-:W-:Y:S01]  /*1300*/  UMOV UR9, 0x80000020 ;  /* 0x8000002000097882 */ /* 0x000fe20000000000 */
[----:B------:R-:W-:-:S04]  /*1310*/  UMOV UR11, 0x80000020 ;  /* 0x80000020000b7882 */ /* 0x000fc80000000000 */
[----:B------:R-:W-:-:S05]  /*1320*/  UMOV UR8, UR5 ;  /* 0x0000000500087c82 */ /* 0x000fca0008000000 */
[----:B------:R-:W-:-:S04]  /*1330*/  UIADD3 UR4, UR4, 0x10100, URZ ;  /* 0x0001010004047890 */ /* 0x000fc8000fffe03f */
[----:B------:R-:W-:-:S04]  /*1340*/  USHF.R.U32.HI UR4, URZ, 0x4, UR4 ;  /* 0x000000043f047899 */ /* 0x000fc80008011604 */
[----:B------:R-:W-:-:S04]  /*1350*/  ULOP3.LUT UR4, UR4, 0x3fff, URZ, 0xc0, !UPT ;  /* 0x00003fff04047892 */ /* 0x000fc8000f8ec03f */
[----:B------:R-:W-:-:S04]  /*1360*/  ULOP3.LUT UR4, UR4, 0x10000, URZ, 0xfc, !UPT ;  /* 0x0001000004047892 */ /* 0x000fc8000f8efc3f */
[----:B------:R-:W-:-:S07]  /*1370*/  ULEA UR6, UR39, UR4, 0x9 ;  /* 0x0000000427067291 */ /* 0x000fce000f8e483f */
[----:B------:R-:W-:Y:S02]  /*1380*/  UMOV UR10, UR6 ;  /* 0x00000006000a7c82 */ /* 0x000fe40008000000 */
[----:B------:R-:W-:Y:S01]  /*1390*/  IGMMA.64x128x32.S8.S8 R88, gdesc[UR8], RZ, !UPT, gsb0 ;  /* 0x03600000085879f1 */ /* 0x000fe2000c0410ff */
[----:B------:R-:W-:Y:S01]  /*13a0*/  UIADD3 UR8, UR5, 0x200, URZ ;  /* 0x0000020005087890 */ /* 0x000fe2000fffe03f */
[----:B------:R-:W-:Y:S01]  /*13b0*/  UMOV UR9, 0x80000020 ;  /* 0x8000002000097882 */ /* 0x000fe20000000000 */
[----:B------:R-:W-:Y:S02]  /*13c0*/  WARPGROUP.DEPBAR.LE gsb0, 0x0 ;  /* 0x00008000000079c5 */ /* 0x000fe40000010000 */
[----:B------:R-:W-:-:S06]  /*13d0*/  WARPGROUP.ARRIVE ;  /* 0x00000000000079c5 */ /* 0x000fcc0000000000 */
[----:B------:R-:W-:Y:S01]  /*13e0*/  IGMMA.64x128x32.S8.S8 R24, gdesc[UR8], RZ, !UPT, gsb0 ;  /* 0x03600000081879f1 */ /* 0x000fe2000c0410ff */
[----:B------:R-:W-:Y:S02]  /*13f0*/  UIADD3 UR8, UR5, 0x2, URZ ;  /* 0x0000000205087890 */ /* 0x000fe4000fffe03f */
[----:B------:R-:W-:Y:S01]  /*1400*/  UIADD3 UR10, UR6, 0x2, URZ ;  /* 0x00000002060a7890 */ /* 0x000fe2000fffe03f */
[----:B------:R-:W-:Y:S01]  /*1410*/  UMOV UR9, 0x80000020 ;  /* 0x8000002000097882 */ /* 0x000fe20000000000 */
[----:B------:R-:W-:Y:S01]  /*1420*/  UMOV UR11, 0x80000020 ;  /* 0x80000020000b7882 */ /* 0x000fe20000000000 */
[----:B------:R-:W-:Y:S02]  /*1430*/  WARPGROUP.DEPBAR.LE gsb0, 0x0 ;  /* 0x00008000000079c5 */ /* 0x000fe40000010000 */
[----:B------:R-:W-:-:S06]  /*1440*/  WARPGROUP.ARRIVE ;  /* 0x00000000000079c5 */ /* 0x000fcc0000000000 */
[----:B------:R-:W-:Y:S01]  /*1450*/  IGMMA.64x128x32.S8.S8 R88, gdesc[UR8], R88, gsb0 ;  /* 0x03600000085879f1 */ /* 0x000fe20008041058 */
[----:B------:R-:W-:Y:S01]  /*1460*/  UIADD3 UR8, UR5, 0x202, URZ ;  /* 0x0000020205087890 */ /* 0x000fe2000fffe03f */
[----:B------:R-:W-:Y:S01]  /*1470*/  UMOV UR9, 0x80000020 ;  /* 0x8000002000097882 */ /* 0x000fe20000000000 */
[----:B------:R-:W-:Y:S02]  /*1480*/  WARPGROUP.DEPBAR.LE gsb0, 0x0 ;  /* 0x00008000000079c5 */ /* 0x000fe40000010000 */
[----:B------:R-:W-:-:S06]  /*1490*/  WARPGROUP.ARRIVE ;  /* 0x00000000000079c5 */ /* 0x000fcc0000000000 */
[----:B------:R-:W-:Y:S03]  /*14a0*/  IGMMA.64x128x32.S8.S8 R24, gdesc[UR8], R24, gsb0 ;  /* 0x03600000081879f1 */ /* 0x000fe60008041018 */
[----:B------:R-:W-:Y:S02]  /*14b0*/  WARPGROUP.DEPBAR.LE gsb0, 0x0 ;  /* 0x00008000000079c5 */ /* 0x000fe40000010000 */
[----:B------:R-:W-:Y:S05]  /*14c0*/  @!P1 BRA `(.L_x_18) ;  /* 0x0000000400109947 */ /* 0x000fea0003800000 */
[----:B------:R-:W-:Y:S02]  /*14d0*/  UIADD3 UR5, UR39, 0x1, URZ ;  /* 0x0000000127057890 */ /* 0x000fe4000fffe03f */
[----:B------:R-:W-:Y:S02]  /*14e0*/  IMAD.U32 R3, RZ, RZ, UR39 ;  /* 0x00000027ff037e24 */ /* 0x000fe4000f8e00ff */
[----:B------:R-:W-:-:S04]  /*14f0*/  UISETP.NE.AND UP0, UPT, UR5, 0x4, UPT ;  /* 0x000000040500788c */ /* 0x000fc8000bf05270 */
[----:B------:R-:W-:Y:S02]  /*1500*/  USEL UR6, URZ, 0x1, UP0 ;  /* 0x000000013f067887 */ /* 0x000fe40008000000 */
[----:B------:R-:W-:Y:S02]  /*1510*/  USEL UR5, UR5, URZ, UP0 ;  /* 0x0000003f05057287 */ /* 0x000fe40008000000 */
[----:B------:R-:W-:-:S06]  /*1520*/  ULOP3.LUT UR6, UR38, UR6, URZ, 0x3c, !UPT ;  /* 0x0000000626067292 */ /* 0x000fcc000f8e3c3f */
[----:B------:R-:W-:-:S07]  /*1530*/  IMAD.U32 R7, RZ, RZ, UR6 ;  /* 0x00000006ff077e24 */ /* 0x000fce000f8e00ff */
.L_x_25:
[----:B------:R-:W-:Y:S05]  /*1540*/  @!P0 BRA `(.L_x_19) ;  /* 0x0000000000048947 */ /* 0x000fea0003800000 */
[----:B------:R-:W-:Y:S01]  /*1550*/  BPT.TRAP 0x1 ;  /* 0x000000040000795c */ /* 0x000fe20000300000 */
.L_x_19:
[----:B------:R-:W3:Y:S01]  /*1560*/  S2UR UR7, SR_CgaCtaId ;  /* 0x00000000000779c3 */ /* 0x000ee20000008800 */
[----:B------:R-:W-:Y:S01]  /*1570*/  UMOV UR6, 0x400 ;  /* 0x0000040000067882 */ /* 0x000fe20000000000 */
[----:B01----:R-:W-:Y:S01]  /*1580*/  IMAD.U32 R5, RZ, RZ, UR5 ;  /* 0x00000005ff057e24 */ /* 0x003fe2000f8e00ff */
[----:B------:R-:W-:Y:S01]  /*1590*/  SHF.L.U32 R4, R7, 0x1f, RZ ;  /* 0x0000001f07047819 */ /* 0x000fe200000006ff */
[----:B---3--:R-:W-:-:S06]  /*15a0*/  ULEA UR6, UR7, UR6, 0x18 ;  /* 0x0000000607067291 */ /* 0x008fcc000f8ec03f */
[----:B------:R-:W-:-:S04]  /*15b0*/  IMAD.U32 R6, RZ, RZ, UR6 ;  /* 0x00000006ff067e24 */ /* 0x000fc8000f8e00ff */
[----:B------:R-:W-:-:S04]  /*15c0*/  IMAD R5, R5, 0x8, R6 ;  /* 0x0000000805057824 */ /* 0x000fc800078e0206 */
[----:B------:R0:W1:Y:S01]  /*15d0*/  SYNCS.PHASECHK.TRANS64.TRYWAIT P1, [R5+URZ], R4 ;  /* 0x00000004050075a7 */ /* 0x000062000802017f */
[----:B------:R-:W-:Y:S05]  /*15e0*/  @!P0 BRA `(.L_x_20) ;  /* 0x0000000000048947 */ /* 0x000fea0003800000 */
[----:B------:R-:W-:Y:S01]  /*15f0*/  BPT.TRAP 0x1 ;  /* 0x000000040000795c */ /* 0x000fe20000300000 */
.L_x_20:
[----:B-1----:R-:W-:Y:S05]  /*1600*/  @P1 BRA `(.L_x_21) ;  /* 0x0000000000081947 */ /* 0x002fea0003800000 */
[----:B------:R-:W1:Y:S02]  /*1610*/  SYNCS.PHASECHK.TRANS64.TRYWAIT P1, [R5+URZ], R4 ;  /* 0x00000004050075a7 */ /* 0x000e64000802017f */
[----:B-1----:R-:W-:Y:S05]  /*1620*/  @!P1 BRA `(.L_x_22) ;  /* 0x0000008400ec9947 */ /* 0x002fea0003800000 */
.L_x_21:
[----:B------:R-:W-:Y:S01]  /*1630*/  ULEA UR6, UR5, UR41, 0xa ;  /* 0x0000002905067291 */ /* 0x000fe2000f8e503f */
[----:B------:R-:W-:Y:S01]  /*1640*/  WARPGROUP.ARRIVE ;  /* 0x00000000000079c5 */ /* 0x000fe20000000000 */
[----:B------:R-:W-:Y:S01]  /*1650*/  ULEA UR7, UR5, UR4, 0x9 ;  /* 0x0000000405077291 */ /* 0x000fe2000f8e483f */
[----:B------:R-:W-:Y:S01]  /*1660*/  UMOV UR9, 0x80000020 ;  /* 0x8000002000097882 */ /* 0x000fe20000000000 */
[----:B------:R-:W-:-:S03]  /*1670*/  UMOV UR11, 0x80000020 ;  /* 0x80000020000b7882 */ /* 0x000fc60000000000 */
[----:B------:R-:W-:Y:S02]  /*1680*/  UMOV UR8, UR6 ;  /* 0x0000000600087c82 */ /* 0x000fe40008000000 */
[----:B------:R-:W-:Y:S02]  /*1690*/  UMOV UR10, UR7 ;  /* 0x00000007000a7c82 */ /* 0x000fe40008000000 */
[----:B------:R-:W-:Y:S01]  /*16a0*/  IGMMA.64x128x32.S8.S8 R88, gdesc[UR8], R88, gsb0 ;  /* 0x03600000085879f1 */ /* 0x000fe20008041058 */
[----:B------:R-:W-:Y:S01]  /*16b0*/  UIADD3 UR8, UR6, 0x200, URZ ;  /* 0x0000020006087890 */ /* 0x000fe2000fffe03f */
[----:B------:R-:W-:Y:S01]  /*16c0*/  UMOV UR9, 0x80000020 ;  /* 0x8000002000097882 */ /* 0x000fe20000000000 */
[----:B------:R-:W-:Y:S02]  /*16d0*/  WARPGROUP.DEPBAR.LE gsb0, 0x0 ;  /* 0x00008000000079c5 */ /* 0x000fe40000010000 */
[----:B------:R-:W-:-:S06]  /*16e0*/  WARPGROUP.ARRIVE ;  /* 0x00000000000079c5 */ /* 0x000fcc0000000000 */
[----:B------:R-:W-:Y:S01]  /*16f0*/  IGMMA.64x128x32.S8.S8 R24, gdesc[UR8], R24, gsb0 ;  /* 0x03600000081879f1 */ /* 0x000fe20008041018 */
        /* <DEDUP_REMOVED lines=14> */
[----:B------:R-:W-:Y:S01]  /*17e0*/  BPT.TRAP 0x1 ;  /* 0x000000040000795c */ /* 0x000fe20000300000 */
.L_x_23:
[----:B01----:R-:W-:Y:S01]  /*17f0*/  IMAD R4, R3, 0x8, R6 ;  /* 0x0000000803047824 */ /* 0x003fe200078e0206 */
[----:B------:R-:W-:-:S03]  /*1800*/  ISETP.GT.U32.AND P1, PT, R19, 0x1, PT ;  /* 0x000000011300780c */ /* 0x000fc60003f24070 */
[----:B------:R-:W-:-:S05]  /*1810*/  VIADD R4, R4, 0x20 ;  /* 0x0000002004047836 */ /* 0x000fca0000000000 */
[----:B------:R-:W-:-:S04]  /*1820*/  PRMT R4, RZ, 0x654, R4 ;  /* 0x00000654ff047816 */ /* 0x000fc80000000004 */
[----:B------:R0:W-:Y:S01]  /*1830*/  SYNCS.ARRIVE.TRANS64.RED.A1T0 RZ, [R4+URZ], RZ ;  /* 0x000000ff04ff79a7 */ /* 0x0001e2000810043f */
[----:B------:R-:W-:Y:S05]  /*1840*/  @P1 BRA `(.L_x_24) ;  /* 0x0000000000041947 */ /* 0x000fea0003800000 */
[----:B------:R-:W-:Y:S01]  /*1850*/  BPT.TRAP 0x1 ;  /* 0x000000040000795c */ /* 0x000fe20000300000 */
.L_x_24:
[----:B------:R-:W-:Y:S01]  /*1860*/  UIADD3 UR5, UR5, 0x1, URZ ;  /* 0x0000000105057890 */ /* 0x000fe2000fffe03f */
[C---:B------:R-:W-:Y:S01]  /*1870*/  ISETP.GT.AND P2, PT, R0.reuse, 0x1, PT ;  /* 0x000000010000780c */ /* 0x040fe20003f44270 */
[----:B------:R-:W-:Y:S02]  /*1880*/  VIADD R3, R3, 0x1 ;  /* 0x0000000103037836 */ /* 0x000fe40000000000 */
[----:B------:R-:W-:Y:S01]  /*1890*/  UISETP.NE.AND UP0, UPT, UR5, 0x4, UPT ;  /* 0x000000040500788c */ /* 0x000fe2000bf05270 */
[----:B------:R-:W-:Y:S02]  /*18a0*/  VIADD R0, R0, 0xffffffff ;  /* 0xffffffff00007836 */ /* 0x000fe40000000000 */
[C---:B------:R-:W-:Y:S01]  /*18b0*/  ISETP.NE.AND P1, PT, R3.reuse, 0x4, PT ;  /* 0x000000040300780c */ /* 0x040fe20003f25270 */
[----:B------:R-:W-:Y:S02]  /*18c0*/  USEL UR6, URZ, 0x1, UP0 ;  /* 0x000000013f067887 */ /* 0x000fe40008000000 */
[----:B------:R-:W-:Y:S01]  /*18d0*/  USEL UR5, UR5, URZ, UP0 ;  /* 0x0000003f05057287 */ /* 0x000fe20008000000 */
[----:B------:R-:W-:-:S03]  /*18e0*/  SEL R3, R3, RZ, P1 ;  /* 0x000000ff03037207 */ /* 0x000fc60000800000 */
[----:B------:R-:W-:Y:S01]  /*18f0*/  LOP3.LUT R7, R7, UR6, RZ, 0x3c, !PT ;  /* 0x0000000607077c12 */ /* 0x000fe2000f8e3cff */
[----:B------:R-:W-:Y:S07]  /*1900*/  @P2 BRA `(.L_x_25) ;  /* 0xfffffffc000c2947 */ /* 0x000fee000383ffff */
.L_x_18:
[----:B------:R-:W3:Y:S02]  /*1910*/  LDC R0, c[0x0][0x28c] ;  /* 0x0000a300ff007b82 */ /* 0x000ee40000000800 */
[----:B---3--:R-:W-:-:S13]  /*1920*/  ISETP.GE.AND P1, PT, R0, 0x1, PT ;  /* 0x000000010000780c */ /* 0x008fda0003f26270 */
[----:B------:R-:W-:Y:S05]  /*1930*/  @!P1 BRA `(.L_x_26) ;  /* 0x0000000000389947 */ /* 0x000fea0003800000 */
[----:B------:R-:W-:Y:S05]  /*1940*/  @!P0 BRA `(.L_x_27) ;  /* 0x0000000000048947 */ /* 0x000fea0003800000 */
[----:B------:R-:W-:Y:S01]  /*1950*/  BPT.TRAP 0x1 ;  /* 0x000000040000795c */ /* 0x000fe20000300000 */
.L_x_27:
[----:B------:R-:W-:Y:S01]  /*1960*/  UISETP.LT.AND UP0, UPT, UR40, 0x1, UPT ;  /* 0x000000012800788c */ /* 0x000fe2000bf01270 */
[----:B------:R-:W-:-:S03]  /*1970*/  ISETP.GT.U32.AND P0, PT, R19, 0x1, PT ;  /* 0x000000011300780c */ /* 0x000fc60003f04070 */
[----:B------:R-:W-:-:S04]  /*1980*/  USEL UR4, UR40, 0x1, UP0 ;  /* 0x0000000128047887 */ /* 0x000fc80008000000 */
[----:B------:R-:W-:-:S04]  /*1990*/  UIADD3 UR4, UR39, UR40, -UR4 ;  /* 0x0000002827047290 */ /* 0x000fc8000fffe804 */
[----:B------:R-:W-:-:S04]  /*19a0*/  USHF.L.U32 UR4, UR4, 0x3, URZ ;  /* 0x0000000304047899 */ /* 0x000fc8000800063f */
[----:B------:R-:W-:-:S06]  /*19b0*/  ULOP3.LUT UR4, UR4, 0x18, URZ, 0xc0, !UPT ;  /* 0x0000001804047892 */ /* 0x000fcc000f8ec03f */
[----:B------:R-:W-:-:S05]  /*19c0*/  IMAD.U32 R3, RZ, RZ, UR4 ;  /* 0x00000004ff037e24 */ /* 0x000fca000f8e00ff */
[----:B------:R-:W-:-:S04]  /*19d0*/  IADD3 R0, R6, 0x20, R3 ;  /* 0x0000002006007810 */ /* 0x000fc80007ffe003 */
[----:B------:R-:W-:-:S04]  /*19e0*/  PRMT R0, RZ, 0x654, R0 ;  /* 0x00000654ff007816 */ /* 0x000fc80000000000 */
[----:B------:R3:W-:Y:S01]  /*19f0*/  SYNCS.ARRIVE.TRANS64.RED.A1T0 RZ, [R0+URZ], RZ ;  /* 0x000000ff00ff79a7 */ /* 0x0007e2000810043f */
[----:B------:R-:W-:Y:S05]  /*1a00*/  @P0 BRA `(.L_x_26) ;  /* 0x0000000000040947 */ /* 0x000fea0003800000 */
[----:B------:R-:W-:Y:S01]  /*1a10*/  BPT.TRAP 0x1 ;  /* 0x000000040000795c */ /* 0x000fe20000300000 */
.L_x_26:
[----:B------:R-:W4:Y:S01]  /*1a20*/  LDC R6, c[0x0][0x288] ;  /* 0x0000a200ff067b82 */ /* 0x000f220000000800 */
[--C-:B---3--:R-:W-:Y:S01]  /*1a30*/  SHF.R.U32.HI R0, RZ, 0x2, R18.reuse ;  /* 0x00000002ff007819 */ /* 0x108fe20000011612 */
[----:B------:R-:W-:Y:S01]  /*1a40*/  UIADD3 UR39, UR40, UR39, URZ ;  /* 0x0000002728277290 */ /* 0x000fe2000fffe03f */
[----:B01----:R-:W-:Y:S01]  /*1a50*/  SHF.R.U32.HI R5, RZ, 0x7, R18 ;  /* 0x00000007ff057819 */ /* 0x003fe20000011612 */
[----:B------:R-:W-:Y:S01]  /*1a60*/  IMAD.SHL.U32 R23, R23, 0x80, RZ ;  /* 0x0000008017177824 */ /* 0x000fe200078e00ff */
[----:B------:R-:W-:Y:S01]  /*1a70*/  LOP3.LUT R3, R0, 0x7, RZ, 0xc0, !PT ;  /* 0x0000000700037812 */ /* 0x000fe200078ec0ff */
[----:B------:R-:W-:Y:S01]  /*1a80*/  USHF.R.U32.HI UR4, URZ, 0x2, UR39 ;  /* 0x000000023f047899 */ /* 0x000fe20008011627 */
[C---:B------:R-:W-:Y:S01]  /*1a90*/  LOP3.LUT R4, R18.reuse, 0x60, RZ, 0xc0, !PT ;  /* 0x0000006012047812 */ /* 0x040fe200078ec0ff */
[----:B------:R-:W-:Y:S01]  /*1aa0*/  IMAD.SHL.U32 R14, R18, 0x2, RZ ;  /* 0x00000002120e7824 */ /* 0x000fe200078e00ff */
[----:B------:R-:W-:Y:S01]  /*1ab0*/  LOP3.LUT R0, R5, 0x1, RZ, 0xc0, !PT ;  /* 0x0000000105007812 */ /* 0x000fe200078ec0ff */
[----:B------:R-:W-:Y:S01]  /*1ac0*/  ULOP3.LUT UR4, UR4, 0x1, URZ, 0xc0, !UPT ;  /* 0x0000000104047892 */ /* 0x000fe2000f8ec03f */
[----:B------:R-:W-:Y:S01]  /*1ad0*/  SHF.R.U32.HI R8, RZ, 0x1, R4 ;  /* 0x00000001ff087819 */ /* 0x000fe20000011604 */
[----:B------:R-:W-:Y:S01]  /*1ae0*/  ULDC UR8, c[0x0][0x284] ;  /* 0x0000a10000087ab9 */ /* 0x000fe20000000800 */
[----:B------:R-:W-:Y:S01]  /*1af0*/  UISETP.GT.U32.AND UP1, UPT, UR39, 0x3, UPT ;  /* 0x000000032700788c */ /* 0x000fe2000bf24070 */
[----:B------:R-:W-:Y:S01]  /*1b00*/  IMAD.SHL.U32 R4, R0, 0x40, RZ ;  /* 0x0000004000047824 */ /* 0x000fe200078e00ff */
[--C-:B------:R-:W-:Y:S01]  /*1b10*/  IADD3 R5, RZ, -R8, -R3.reuse ;  /* 0x80000008ff057210 */ /* 0x100fe20007ffe803 */
[----:B------:R-:W-:Y:S01]  /*1b20*/  UISETP.NE.U32.AND UP0, UPT, UR4, 0x1, UPT ;  /* 0x000000010400788c */ /* 0x000fe2000bf05070 */
[----:B------:R-:W-:Y:S01]  /*1b30*/  SHF.R.S32.HI R160, RZ, 0x1f, R22 ;  /* 0x0000001fffa07819 */ /* 0x000fe20000011416 */
[----:B------:R-:W-:Y:S01]  /*1b40*/  ULDC.64 UR6, c[0x0][0x5d0] ;  /* 0x0001740000067ab9 */ /* 0x000fe20000000a00 */
[----:B------:R-:W-:Y:S01]  /*1b50*/  LOP3.LUT R165, R4, 0x40, R3, 0xe2, !PT ;  /* 0x0000004004a57812 */ /* 0x000fe200078ee203 */
[----:B------:R-:W-:Y:S01]  /*1b60*/  UISETP.LT.U32.AND UP1, UPT, UR40, 0x4, UP1 ;  /* 0x000000042800788c */ /* 0x000fe20008f21070 */
[----:B------:R-:W-:Y:S01]  /*1b70*/  LOP3.LUT R3, R18, 0x3, RZ, 0xc0, !PT ;  /* 0x0000000312037812 */ /* 0x000fe200078ec0ff */
[----:B------:R-:W-:Y:S01]  /*1b80*/  UISETP.GT.U32.AND UP0, UPT, UR40, 0x3, !UP0 ;  /* 0x000000032800788c */ /* 0x000fe2000c704070 */
[C---:B------:R-:W-:Y:S01]  /*1b90*/  LOP3.LUT R14, R23.reuse, 0x6, R14, 0xf8, !PT ;  /* 0x00000006170e7812 */ /* 0x040fe200078ef80e */
[----:B------:R-:W-:Y:S01]  /*1ba0*/  IMAD R7, R160, UR6, RZ ;  /* 0x00000006a0077c24 */ /* 0x000fe2000f8e02ff */
[----:B----4-:R-:W-:Y:S01]  /*1bb0*/  ISETP.GE.AND P0, PT, R23, R6, PT ;  /* 0x000000061700720c */ /* 0x010fe20003f06270 */
[----:B------:R-:W-:Y:S01]  /*1bc0*/  IMAD R10, R3, -0x2, R6 ;  /* 0xfffffffe030a7824 */ /* 0x000fe200078e0206 */
[----:B------:R-:W-:Y:S01]  /*1bd0*/  SHF.R.S32.HI R15, RZ, 0x1f, R14 ;  /* 0x0000001fff0f7819 */ /* 0x000fe2000001140e */
[----:B------:R-:W-:Y:S01]  /*1be0*/  IMAD.SHL.U32 R3, R152, 0x100, RZ ;  /* 0x0000010098037824 */ /* 0x000fe200078e00ff */
[----:B------:R-:W-:Y:S01]  /*1bf0*/  USEL UR5, URZ, 0x1, !UP1 ;  /* 0x000000013f057887 */ /* 0x000fe2000c800000 */
[----:B------:R-:W-:Y:S01]  /*1c00*/  IMAD R0, R0, -0x40, R5 ;  /* 0xffffffc000007824 */ /* 0x000fe200078e0205 */
[----:B------:R-:W-:Y:S01]  /*1c10*/  USEL UR4, URZ, 0x1, !UP0 ;  /* 0x000000013f047887 */ /* 0x000fe2000c000000 */
[----:B------:R-:W-:Y:S01]  /*1c20*/  IMAD.WIDE R4, R152, 0x100, RZ ;  /* 0x0000010098047825 */ /* 0x000fe200078e02ff */
[C---:B------:R-:W-:Y:S01]  /*1c30*/  ISETP.GE.OR P0, PT, R3.reuse, UR8, P0 ;  /* 0x0000000803007c0c */ /* 0x040fe20008706670 */
[----:B------:R-:W-:Y:S01]  /*1c40*/  ULOP3.LUT UR39, UR39, 0x3, URZ, 0xc0, !UPT ;  /* 0x0000000327277892 */ /* 0x000fe2000f8ec03f */
[----:B------:R-:W-:Y:S01]  /*1c50*/  IADD3 R0, -R3, UR8, R0 ;  /* 0x0000000803007c10 */ /* 0x000fe2000fffe100 */
[C---:B------:R-:W-:Y:S01]  /*1c60*/  IMAD R9, R22.reuse, UR7, R7 ;  /* 0x0000000716097c24 */ /* 0x040fe2000f8e0207 */
[----:B------:R-:W-:Y:S01]  /*1c70*/  ULOP3.LUT UR38, UR4, UR38, UR5, 0x96, !UPT ;  /* 0x0000002604267292 */ /* 0x000fe2000f8e9605 */
[----:B------:R-:W-:Y:S01]  /*1c80*/  IMAD.WIDE.U32 R6, R22, UR6, R14 ;  /* 0x0000000616067c25 */ /* 0x000fe2000f8e000e */
[----:B------:R-:W-:-:S03]  /*1c90*/  LOP3.LUT R165, R4, R165, R8, 0xfe, !PT ;  /* 0x000000a504a57212 */ /* 0x000fc600078efe08 */
[----:B------:R-:W-:Y:S02]  /*1ca0*/  IMAD.IADD R7, R7, 0x1, R9 ;  /* 0x0000000107077824 */ /* 0x000fe400078e0209 */
[----:B------:R-:W-:Y:S02]  /*1cb0*/  IMAD.IADD R3, R10, 0x1, -R23 ;  /* 0x000000010a037824 */ /* 0x000fe400078e0a17 */
[----:B------:R-:W-:Y:S01]  /*1cc0*/  IMAD.MOV.U32 R152, RZ, RZ, -0x1 ;  /* 0xffffffffff987424 */ /* 0x000fe200078e00ff */
[----:B------:R-:W-:Y:S06]  /*1cd0*/  @P0 BRA `(.L_x_28) ;  /* 0x0000006000f40947 */ /* 0x000fec0003800000 */
[----:B------:R-:W0:Y:S01]  /*1ce0*/  LDC.64 R20, c[0x0][0x5c8] ;  /* 0x00017200ff147b82 */ /* 0x000e220000000a00 */
[----:B------:R-:W-:Y:S01]  /*1cf0*/  ULDC.64 UR4, c[0x0][0x5c0] ;  /* 0x0001700000047ab9 */ /* 0x000fe20000000a00 */
[----:B------:R-:W-:Y:S01]  /*1d00*/  BSSY B0, `(.L_x_28) ;  /* 0x000063a000007945 */ /* 0x000fe20003800000 */
[-C--:B0-----:R-:W-:Y:S01]  /*1d10*/  IMAD R8, R5, R20.reuse, RZ ;  /* 0x0000001405087224 */ /* 0x081fe200078e02ff */
[----:B------:R-:W-:Y:S01]  /*1d20*/  SHF.L.U64.HI R13, R20, 0x3, R21 ;  /* 0x00000003140d7819 */ /* 0x000fe20000010215 */
[----:B------:R-:W-:-:S04]  /*1d30*/  IMAD.WIDE.U32 R6, R165, R20, R6 ;  /* 0x00000014a5067225 */ /* 0x000fc800078e0006 */
[----:B------:R-:W-:Y:S01]  /*1d40*/  IMAD R9, R165, R21, R8 ;  /* 0x00000015a5097224 */ /* 0x000fe200078e0208 */
[----:B------:R-:W-:Y:S01]  /*1d50*/  IADD3 R158, P0, R6, UR4, RZ ;  /* 0x00000004069e7c10 */ /* 0x000fe2000ff1e0ff */
[C---:B------:R-:W-:Y:S02]  /*1d60*/  IMAD.SHL.U32 R11, R20.reuse, 0x8, RZ ;  /* 0x00000008140b7824 */ /* 0x040fe400078e00ff */
[----:B------:R-:W-:Y:S01]  /*1d70*/  IMAD.IADD R9, R7, 0x1, R9 ;  /* 0x0000000107097824 */ /* 0x000fe200078e0209 */
[-C--:B------:R-:W-:Y:S02]  /*1d80*/  LEA R6, P2, R20, R158.reuse, 0x7 ;  /* 0x0000009e14067211 */ /* 0x080fe400078438ff */
[----:B------:R-:W-:Y:S02]  /*1d90*/  IADD3 R8, P1, R11, R158, RZ ;  /* 0x0000009e0b087210 */ /* 0x000fe40007f3e0ff */
[----:B------:R-:W-:Y:S02]  /*1da0*/  IADD3.X R159, R9, UR5, RZ, P0, !PT ;  /* 0x00000005099f7c10 */ /* 0x000fe400087fe4ff */
[----:B-----5:R-:W-:-:S02]  /*1db0*/  ISETP.NE.AND P0, PT, R154, RZ, PT ;  /* 0x000000ff9a00720c */ /* 0x020fc40003f05270 */
[----:B------:R-:W-:Y:S01]  /*1dc0*/  LEA.HI.X R7, R20, R159, R21, 0x7, P2 ;  /* 0x0000009f14077211 */ /* 0x000fe200010f3c15 */
[----:B------:R-:W-:Y:S01]  /*1dd0*/  IMAD.X R9, R13, 0x1, R159, P1 ;  /* 0x000000010d097824 */ /* 0x000fe200008e069f */
[----:B------:R-:W-:-:S05]  /*1de0*/  IADD3 R10, P2, R11, R6, RZ ;  /* 0x000000060b0a7210 */ /* 0x000fca0007f5e0ff */
[----:B------:R-:W-:-:S04]  /*1df0*/  IMAD.X R11, R13, 0x1, R7, P2 ;  /* 0x000000010d0b7824 */ /* 0x000fc800010e0607 */
[----:B------:R-:W-:Y:S05]  /*1e00*/  @!P0 BRA `(.L_x_29) ;  /* 0x0000004800948947 */ /* 0x000fea0003800000 */
[----:B------:R-:W0:Y:S01]  /*1e10*/  LDC.64 R156, c[0x0][0x5b0] ;  /* 0x00016c00ff9c7b82 */ /* 0x000e220000000a00 */
[----:B------:R-:W-:Y:S01]  /*1e20*/  ULDC.64 UR4, c[0x0][0x5b8] ;  /* 0x00016e0000047ab9 */ /* 0x000fe20000000a00 */
[----:B------:R-:W-:Y:S01]  /*1e30*/  ISETP.GE.AND P0, PT, R0, 0x1, PT ;  /* 0x000000010000780c */ /* 0x000fe20003f06270 */
[----:B------:R-:W-:Y:S01]  /*1e40*/  IMAD R21, R160, UR4, RZ ;  /* 0x00000004a0157c24 */ /* 0x000fe2000f8e02ff */
[----:B------:R-:W-:Y:S01]  /*1e50*/  BSSY B1, `(.L_x_30) ;  /* 0x0000010000017945 */ /* 0x000fe20003800000 */
[C---:B------:R-:W-:Y:S01]  /*1e60*/  IMAD.WIDE.U32 R14, R22.reuse, UR4, R14 ;  /* 0x00000004160e7c25 */ /* 0x040fe2000f8e000e */
[----:B------:R-:W-:Y:S02]  /*1e70*/  ISETP.LT.OR P3, PT, R3, 0x1, !P0 ;  /* 0x000000010300780c */ /* 0x000fe40004761670 */
[----:B------:R-:W1:Y:S01]  /*1e80*/  LDC.64 R12, c[0x0][0x5a8] ;  /* 0x00016a00ff0c7b82 */ /* 0x000e620000000a00 */
[----:B------:R-:W-:Y:S02]  /*1e90*/  IMAD R21, R22, UR5, R21 ;  /* 0x0000000516157c24 */ /* 0x000fe4000f8e0215 */
[----:B------:R-:W-:-:S02]  /*1ea0*/  IMAD.MOV.U32 R20, RZ, RZ, R14 ;  /* 0x000000ffff147224 */ /* 0x000fc400078e000e */
[----:B------:R-:W-:Y:S02]  /*1eb0*/  IMAD.IADD R21, R15, 0x1, R21 ;  /* 0x000000010f157824 */ /* 0x000fe400078e0215 */
[-C--:B0-----:R-:W-:Y:S01]  /*1ec0*/  IMAD R160, R5, R156.reuse, RZ ;  /* 0x0000009c05a07224 */ /* 0x081fe200078e02ff */
[----:B------:R-:W-:Y:S01]  /*1ed0*/  SHF.L.U64.HI R161, R156, 0x3, R157 ;  /* 0x000000039ca17819 */ /* 0x000fe2000001029d */
[----:B------:R-:W-:-:S04]  /*1ee0*/  IMAD.WIDE.U32 R22, R165, R156, R20 ;  /* 0x0000009ca5167225 */ /* 0x000fc800078e0014 */
[----:B------:R-:W-:Y:S01]  /*1ef0*/  IMAD R169, R165, R157, R160 ;  /* 0x0000009da5a97224 */ /* 0x000fe200078e02a0 */
[----:B-1----:R-:W-:Y:S01]  /*1f00*/  IADD3 R22, P1, R22, R12, RZ ;  /* 0x0000000c16167210 */ /* 0x002fe20007f3e0ff */
[----:B------:R-:W-:-:S03]  /*1f10*/  IMAD.SHL.U32 R160, R156, 0x8, RZ ;  /* 0x000000089ca07824 */ /* 0x000fc600078e00ff */
[----:B------:R-:W-:Y:S01]  /*1f20*/  IADD3.X R23, R13, R23, R169, P1, !PT ;  /* 0x000000170d177210 */ /* 0x000fe20000ffe4a9 */
[----:B------:R-:W-:Y:S08]  /*1f30*/  @P3 BRA `(.L_x_31) ;  /* 0x0000000000043947 */ /* 0x000ff00003800000 */
[----:B--2---:R0:W5:Y:S02]  /*1f40*/  LDG.E.U8 R155, desc[UR36][R22.64] ;  /* 0x00000024169b7981 */ /* 0x004164000c1e1100 */
.L_x_31:
[----:B------:R-:W-:Y:S05]  /*1f50*/  BSYNC B1 ;  /* 0x0000000000017941 */ /* 0x000fea0003800000 */
.L_x_30:
[----:B-----5:R-:W-:Y:S01]  /*1f60*/  LOP3.LUT R164, R155, 0xffff, RZ, 0xc0, !PT ;  /* 0x0000ffff9ba47812 */ /* 0x020fe200078ec0ff */
[----:B------:R-:W-:Y:S01]  /*1f70*/  IMAD.WIDE.U32 R162, R165, R156, R160 ;  /* 0x0000009ca5a27225 */ /* 0x000fe200078e00a0 */
[----:B------:R-:W-:Y:S01]  /*1f80*/  ISETP.LT.OR P4, PT, R3, 0x2, !P0 ;  /* 0x000000020300780c */ /* 0x000fe20004781670 */
[----:B------:R-:W-:Y:S01]  /*1f90*/  BSSY B1, `(.L_x_32) ;  /* 0x000000e000017945 */ /* 0x000fe20003800000 */
[----:B------:R-:W-:Y:S01]  /*1fa0*/  PRMT R167, R164, 0x8880, RZ ;  /* 0x00008880a4a77816 */ /* 0x000fe200000000ff */
[----:B------:R-:W-:Y:S01]  /*1fb0*/  IMAD.IADD R163, R169, 0x1, R163 ;  /* 0x00000001a9a37824 */ /* 0x000fe200078e02a3 */
[----:B------:R-:W-:Y:S02]  /*1fc0*/  IADD3 R162, P2, P5, R14, R12, R162 ;  /* 0x0000000c0ea27210 */ /* 0x000fe40007d5e0a2 */
[----:B------:R-:W-:Y:S01]  /*1fd0*/  ISETP.GE.AND P1, PT, R0, 0x9, PT ;  /* 0x000000090000780c */ /* 0x000fe20003f26270 */
[----:B------:R-:W-:Y:S01]  /*1fe0*/  IMAD R164, R167, R154, RZ ;  /* 0x0000009aa7a47224 */ /* 0x000fe200078e02ff */
[----:B------:R-:W-:-:S02]  /*1ff0*/  IADD3.X R163, R21, R13, R163, P2, P5 ;  /* 0x0000000d15a37210 */ /* 0x000fc400017ea4a3 */
[----:B------:R-:W-:Y:S01]  /*2000*/  ISETP.LT.OR P2, PT, R3, 0x1, !P1 ;  /* 0x000000010300780c */ /* 0x000fe20004f41670 */
[----:B------:R-:W-:-:S05]  /*2010*/  @!P3 IMAD R167, R88, R153, R164 ;  /* 0x0000009958a7b224 */ /* 0x000fca00078e02a4 */
[----:B------:R1:W-:Y:S01]  /*2020*/  @!P3 STG.E.U8 desc[UR36][R158.64], R167 ;  /* 0x000000a79e00b986 */ /* 0x0003e2000c101124 */
[----:B------:R-:W-:Y:S06]  /*2030*/  @P4 BRA `(.L_x_33) ;  /* 0x00000000000c4947 */ /* 0x000fec0003800000 */
[----:B--2---:R-:W1:Y:S02]  /*2040*/  LDG.E.U8 R155, desc[UR36][R22.64+0x1] ;  /* 0x00000124169b7981 */ /* 0x004e64000c1e1100 */
[----:B-1----:R-:W-:-:S05]  /*2050*/  PRMT R167, R155, 0x8880, RZ ;  /* 0x000088809ba77816 */ /* 0x002fca00000000ff */
[----:B------:R-:W-:-:S07]  /*2060*/  IMAD R164, R167, R154, RZ ;  /* 0x0000009aa7a47224 */ /* 0x000fce00078e02ff */
.L_x_33:
[----:B------:R-:W-:Y:S05]  /*2070*/  BSYNC B1 ;  /* 0x0000000000017941 */ /* 0x000fea0003800000 */
.L_x_32:
[----:B------:R-:W-:Y:S01]  /*2080*/  @!P4 IMAD R89, R89, R153, R164 ;  /* 0x000000995959c224 */ /* 0x000fe200078e02a4 */
[----:B------:R-:W-:Y:S04]  /*2090*/  BSSY B1, `(.L_x_34) ;  /* 0x0000006000017945 */ /* 0x000fe80003800000 */
[----:B------:R3:W-:Y:S01]  /*20a0*/  @!P4 STG.E.U8 desc[UR36][R158.64+0x1], R89 ;  /* 0x000001599e00c986 */ /* 0x0007e2000c101124 */
[----:B------:R-:W-:Y:S05]  /*20b0*/  @P2 BRA `(.L_x_35) ;  /* 0x00000000000c2947 */ /* 0x000fea0003800000 */
[----:B--2---:R-:W3:Y:S02]  /*20c0*/  LDG.E.U8 R155, desc[UR36][R162.64] ;  /* 0x00000024a29b7981 */ /* 0x004ee4000c1e1100 */
[----:B---3--:R-:W-:-:S05]  /*20d0*/  PRMT R89, R155, 0x8880, RZ ;  /* 0x000088809b597816 */ /* 0x008fca00000000ff */
[----:B------:R-:W-:-:S07]  /*20e0*/  IMAD R164, R89, R154, RZ ;  /* 0x0000009a59a47224 */ /* 0x000fce00078e02ff */
.L_x_35:
[----:B------:R-:W-:Y:S05]  /*20f0*/  BSYNC B1 ;  /* 0x0000000000017941 */ /* 0x000fea0003800000 */
.L_x_34:
[C---:B------:R-:W-:Y:S01]  /*2100*/  ISETP.LT.OR P4, PT, R3.reuse, 0x2, !P1 ;  /* 0x000000020300780c */ /* 0x040fe20004f81670 */
[----:B---3--:R-:W-:Y:S01]  /*2110*/  @!P2 IMAD R89, R90, R153, R164 ;  /* 0x000000995a59a224 */ /* 0x008fe200078e02a4 */
[----:B------:R-:W-:Y:S01]  /*2120*/  BSSY B1, `(.L_x_36) ;  /* 0x0000009000017945 */ /* 0x000fe20003800000 */
[C---:B------:R-:W-:Y:S02]  /*2130*/  ISETP.LT.OR P3, PT, R3.reuse, 0x9, !P0 ;  /* 0x000000090300780c */ /* 0x040fe40004761670 */
[C---:B------:R-:W-:Y:S01]  /*2140*/  ISETP.LT.OR P5, PT, R3.reuse, 0xa, !P0 ;  /* 0x0000000a0300780c */ /* 0x040fe200047a1670 */
[----:B------:R3:W-:Y:S01]  /*2150*/  @!P2 STG.E.U8 desc[UR36][R8.64], R89 ;  /* 0x000000590800a986 */ /* 0x0007e2000c101124 */
[----:B------:R-:W-:-:S06]  /*2160*/  ISETP.LT.OR P2, PT, R3, 0x9, !P1 ;  /* 0x000000090300780c */ /* 0x000fcc0004f41670 */
[----:B------:R-:W-:Y:S07]  /*2170*/  @P4 BRA `(.L_x_37) ;  /* 0x00000000000c4947 */ /* 0x000fee0003800000 */
[----:B--2---:R-:W3:Y:S02]  /*2180*/  LDG.E.U8 R155, desc[UR36][R162.64+0x1] ;  /* 0x00000124a29b7981 */ /* 0x004ee4000c1e1100 */
[----:B---3--:R-:W-:-:S05]  /*2190*/  PRMT R89, R155, 0x8880, RZ ;  /* 0x000088809b597816 */ /* 0x008fca00000000ff */
[----:B------:R-:W-:-:S07]  /*21a0*/  IMAD R164, R89, R154, RZ ;  /* 0x0000009a59a47224 */ /* 0x000fce00078e02ff */
.L_x_37:
[----:B------:R-:W-:Y:S05]  /*21b0*/  BSYNC B1 ;  /* 0x0000000000017941 */ /* 0x000fea0003800000 */
.L_x_36:
[----:B------:R-:W-:Y:S01]  /*21c0*/  @!P4 IMAD R91, R91, R153, R164 ;  /* 0x000000995b5bc224 */ /* 0x000fe200078e02a4 */
[----:B------:R-:W-:Y:S04]  /*21d0*/  BSSY B1, `(.L_x_38) ;  /* 0x0000006000017945 */ /* 0x000fe80003800000 */
[----:B------:R4:W-:Y:S01]  /*21e0*/  @!P4 STG.E.U8 desc[UR36][R8.64+0x1], R91 ;  /* 0x0000015b0800c986 */ /* 0x0009e2000c101124 */
[----:B------:R-:W-:Y:S05]  /*21f0*/  @P3 BRA `(.L_x_39) ;  /* 0x00000000000c3947 */ /* 0x000fea0003800000 */
[----:B--2---:R-:W3:Y:S02]  /*2200*/  LDG.E.U8 R155, desc[UR36][R22.64+0x8] ;  /* 0x00000824169b7981 */ /* 0x004ee4000c1e1100 */
[----:B---3--:R-:W-:-:S05]  /*2210*/  PRMT R89, R155, 0x8880, RZ ;  /* 0x000088809b597816 */ /* 0x008fca00000000ff */
[----:B------:R-:W-:-:S07]  /*2220*/  IMAD R164, R89, R154, RZ ;  /* 0x0000009a59a47224 */ /* 0x000fce00078e02ff */
.L_x_39:
[----:B------:R-:W-:Y:S05]  /*2230*/  BSYNC B1 ;  /* 0x0000000000017941 */ /* 0x000fea0003800000 */
.L_x_38:
[----:B---3--:R-:W-:Y:S01]  /*2240*/  @!P3 IMAD R89, R92, R153, R164 ;  /* 0x000000995c59b224 */ /* 0x008fe200078e02a4 */
[----:B------:R-:W-:Y:S04]  /*2250*/  BSSY B1, `(.L_x_40) ;  /* 0x0000006000017945 */ /* 0x000fe80003800000 */
[----:B------:R3:W-:Y:S01]  /*2260*/  @!P3 STG.E.U8 desc[UR36][R158.64+0x8], R89 ;  /* 0x000008599e00b986 */ /* 0x0007e2000c101124 */
[----:B------:R-:W-:Y:S05]  /*2270*/  @P5 BRA `(.L_x_41) ;  /* 0x00000000000c5947 */ /* 0x000fea0003800000 */
[----:B--2---:R-:W3:Y:S02]  /*2280*/  LDG.E.U8 R155, desc[UR36][R22.64+0x9] ;  /* 0x00000924169b7981 */ /* 0x004ee4000c1e1100 */
[----:B---3--:R-:W-:-:S05]  /*2290*/  PRMT R89, R155, 0x8880, RZ ;  /* 0x000088809b597816 */ /* 0x008fca00000000ff */
[----:B------:R-:W-:-:S07]  /*22a0*/  IMAD R164, R89, R154, RZ ;  /* 0x0000009a59a47224 */ /* 0x000fce00078e02ff */
.L_x_41:
[----:B------:R-:W-:Y:S05]  /*22b0*/  BSYNC B1 ;  /* 0x0000000000017941 */ /* 0x000fea0003800000 */
.L_x_40:
[----:B------:R-:W-:Y:S01]  /*22c0*/  @!P5 IMAD R93, R93, R153, R164 ;  /* 0x000000995d5dd224 */ /* 0x000fe200078e02a4 */
[----:B------:R-:W-:Y:S04]  /*22d0*/  BSSY B1, `(.L_x_42) ;  /* 0x0000006000017945 */ /* 0x000fe80003800000 */
[----:B------:R0:W-:Y:S01]  /*22e0*/  @!P5 STG.E.U8 desc[UR36][R158.64+0x9], R93 ;  /* 0x0000095d9e00d986 */ /* 0x0001e2000c101124 */
[----:B------:R-:W-:Y:S05]  /*22f0*/  @P2 BRA `(.L_x_43) ;  /* 0x00000000000c2947 */ /* 0x000fea0003800000 */
[----:B--2---:R-:W3:Y:S02]  /*2300*/  LDG.E.U8 R155, desc[UR36][R162.64+0x8] ;  /* 0x00000824a29b7981 */ /* 0x004ee4000c1e1100 */
[----:B---3--:R-:W-:-:S05]  /*2310*/  PRMT R89, R155, 0x8880, RZ ;  /* 0x000088809b597816 */ /* 0x008fca00000000ff */
[----:B------:R-:W-:-:S07]  /*2320*/  IMAD R164, R89, R154, RZ ;  /* 0x0000009a59a47224 */ /* 0x000fce00078e02ff */
.L_x_43:
[----:B------:R-:W-:Y:S05]  /*2330*/  BSYNC B1 ;  /* 0x0000000000017941 */ /* 0x000fea0003800000 */
.L_x_42:
        /* <DEDUP_REMOVED lines=11> */
.L_x_45:
[----:B------:R-:W-:Y:S05]  /*23f0*/  BSYNC B1 ;  /* 0x0000000000017941 */ /* 0x000fea0003800000 */
.L_x_44:
[----:B------:R-:W-:Y:S01]  /*2400*/  @!P4 IMAD R95, R95, R153, R164 ;  /* 0x000000995f5fc224 */ /* 0x000fe200078e02a4 */
[----:B------:R-:W-:Y:S04]  /*2410*/  BSSY B1, `(.L_x_46) ;  /* 0x0000006000017945 */ /* 0x000fe80003800000 */
[----:B------:R0:W-:Y:S01]  /*2420*/  @!P4 STG.E.U8 desc[UR36][R8.64+0x9], R95 ;  /* 0x0000095f0800c986 */ /* 0x0001e2000c101124 */
[----:B------:R-:W-:Y:S05]  /*2430*/  @P3 BRA `(.L_x_47) ;  /* 0x00000000000c3947 */ /* 0x000fea0003800000 */
[----:B--2---:R-:W3:Y:S02]  /*2440*/  LDG.E.U8 R155, desc[UR36][R22.64+0x10] ;  /* 0x00001024169b7981 */ /* 0x004ee4000c1e1100 */
[----:B---3--:R-:W-:-:S05]  /*2450*/  PRMT R89, R155, 0x8880, RZ ;  /* 0x000088809b597816 */ /* 0x008fca00000000ff */
[----:B------:R-:W-:-:S07]  /*2460*/  IMAD R164, R89, R154, RZ ;  /* 0x0000009a59a47224 */ /* 0x000fce00078e02ff */
.L_x_47:
[----:B------:R-:W-:Y:S05]  /*2470*/  BSYNC B1 ;  /* 0x0000000000017941 */ /* 0x000fea0003800000 */
.L_x_46:
[----:B---3--:R-:W-:Y:S01]  /*2480*/  @!P3 IMAD R89, R96, R153, R164 ;  /* 0x000000996059b224 */ /* 0x008fe200078e02a4 */
[----:B------:R-:W-:Y:S04]  /*2490*/  BSSY B1, `(.L_x_48) ;  /* 0x0000006000017945 */ /* 0x000fe80003800000 */
[----:B------:R3:W-:Y:S01]  /*24a0*/  @!P3 STG.E.U8 desc[UR36][R158.64+0x10], R89 ;  /* 0x000010599e00b986 */ /* 0x0007e2000c101124 */
[----:B------:R-:W-:Y:S05]  /*24b0*/  @P5 BRA `(.L_x_49) ;  /* 0x00000000000c5947 */ /* 0x000fea0003800000 */
[----:B--2---:R-:W3:Y:S02]  /*24c0*/  LDG.E.U8 R155, desc[UR36][R22.64+0x11] ;  /* 0x00001124169b7981 */ /* 0x004ee4000c1e1100 */
[----:B---3--:R-:W-:-:S05]  /*24d0*/  PRMT R89, R155, 0x8880, RZ ;  /* 0x000088809b597816 */ /* 0x008fca00000000ff */
[----:B------:R-:W-:-:S07]  /*24e0*/  IMAD R164, R89, R154, RZ ;  /* 0x0000009a59a47224 */ /* 0x000fce00078e02ff */
.L_x_49:
[----:B------:R-:W-:Y:S05]  /*24f0*/  BSYNC B1 ;  /* 0x0000000000017941 */ /* 0x000fea0003800000 */
.L_x_48:
[----:B------:R-:W-:Y:S01]  /*2500*/  @!P5 IMAD R97, R97, R153, R164 ;  /* 0x000000996161d224 */ /* 0x000fe200078e02a4 */
[----:B------:R-:W-:Y:S04]  /*2510*/  BSSY B1, `(.L_x_50) ;  /* 0x0000006000017945 */ /* 0x000fe80003800000 */
[----:B------:R0:W-:Y:S01]  /*2520*/  @!P5 STG.E.U8 desc[UR36][R158.64+0x11], R97 ;  /* 0x000011619e00d986 */ /* 0x0001e2000c101124 */
[----:B------:R-:W-:Y:S05]  /*2530*/  @P2 BRA `(.L_x_51) ;  /* 0x00000000000c2947 */ /* 0x000fea0003800000 */
[----:B--2---:R-:W3:Y:S02]  /*2540*/  LDG.E.U8 R155, desc[UR36][R162.64+0x10] ;  /* 0x00001024a29b7981 */ /* 0x004ee4000c1e1100 */
[----:B---3--:R-:W-:-:S05]  /*2550*/  PRMT R89, R155, 0x8880, RZ ;  /* 0x000088809b597816 */ /* 0x008fca00000000ff */
[----:B------:R-:W-:-:S07]  /*2560*/  IMAD R164, R89, R154, RZ ;  /* 0x0000009a59a47224 */ /* 0x000fce00078e02ff */
.L_x_51:
[----:B------:R-:W-:Y:S05]  /*2570*/  BSYNC B1 ;  /* 0x0000000000017941 */ /* 0x000fea0003800000 */
.L_x_50:
        /* <DEDUP_REMOVED lines=11> */
.L_x_53:
[----:B------:R-:W-:Y:S05]  /*2630*/  BSYNC B1 ;  /* 0x0000000000017941 */ /* 0x000fea0003800000 */
.L_x_52:
[----:B------:R-:W-:Y:S01]  /*2640*/  @!P4 IMAD R99, R99, R153, R164 ;  /* 0x000000996363c224 */ /* 0x000fe200078e02a4 */
[----:B------:R-:W-:Y:S04]  /*2650*/  BSSY B1, `(.L_x_54) ;  /* 0x0000006000017945 */ /* 0x000fe80003800000 */
[----:B------:R0:W-:Y:S01]  /*2660*/  @!P4 STG.E.U8 desc[UR36][R8.64+0x11], R99 ;  /* 0x000011630800c986 */ /* 0x0001e2000c101124 */
[----:B------:R-:W-:Y:S05]  /*2670*/  @P3 BRA `(.L_x_55) ;  /* 0x00000000000c3947 */ /* 0x000fea0003800000 */
[----:B--2---:R-:W3:Y:S02]  /*2680*/  LDG.E.U8 R155, desc[UR36][R22.64+0x18] ;  /* 0x00001824169b7981 */ /* 0x004ee4000c1e1100 */
[----:B---3--:R-:W-:-:S05]  /*2690*/  PRMT R89, R155, 0x8880, RZ ;  /* 0x000088809b597816 */ /* 0x008fca00000000ff */
[----:B------:R-:W-:-:S07]  /*26a0*/  IMAD R164, R89, R154, RZ ;  /* 0x0000009a59a47224 */ /* 0x000fce00078e02ff */
.L_x_55:
[----:B------:R-:W-:Y:S05]  /*26b0*/  BSYNC B1 ;  /* 0x0000000000017941 */ /* 0x000fea0003800000 */
.L_x_54:
[----:B---3--:R-:W-:Y:S01]  /*26c0*/  @!P3 IMAD R89, R100, R153, R164 ;  /* 0x000000996459b224 */ /* 0x008fe200078e02a4 */
[----:B------:R-:W-:Y:S04]  /*26d0*/  BSSY B1, `(.L_x_56) ;  /* 0x0000006000017945 */ /* 0x000fe80003800000 */
[----:B------:R3:W-:Y:S01]  /*26e0*/  @!P3 STG.E.U8 desc[UR36][R158.64+0x18], R89 ;  /* 0x000018599e00b986 */ /* 0x0007e2000c101124 */
[----:B------:R-:W-:Y:S05]  /*26f0*/  @P5 BRA `(.L_x_57) ;  /* 0x00000000000c5947 */ /* 0x000fea0003800000 */
[----:B--2---:R-:W3:Y:S02]  /*2700*/  LDG.E.U8 R155, desc[UR36][R22.64+0x19] ;  /* 0x00001924169b7981 */ /* 0x004ee4000c1e1100 */
[----:B---3--:R-:W-:-:S05]  /*2710*/  PRMT R89, R155, 0x8880, RZ ;  /* 0x000088809b597816 */ /* 0x008fca00000000ff */
[----:B------:R-:W-:-:S07]  /*2720*/  IMAD R164, R89, R154, RZ ;  /* 0x0000009a59a47224 */ /* 0x000fce00078e02ff */
.L_x_57:
[----:B------:R-:W-:Y:S05]  /*2730*/  BSYNC B1 ;  /* 0x0000000000017941 */ /* 0x000fea0003800000 */
.L_x_56:
[----:B------:R-:W-:Y:S01]  /*2740*/  @!P5 IMAD R101, R101, R153, R164 ;  /* 0x000000996565d224 */ /* 0x000fe200078e02a4 */
[----:B------:R-:W-:Y:S04]  /*2750*/  BSSY B1, `(.L_x_58) ;  /* 0x0000006000017945 */ /* 0x000fe80003800000 */
[----:B------:R0:W-:Y:S01]  /*2760*/  @!P5 STG.E.U8 desc[UR36][R158.64+0x19], R101 ;  /* 0x000019659e00d986 */ /* 0x0001e2000c101124 */
[----:B------:R-:W-:Y:S05]  /*2770*/  @P2 BRA `(.L_x_59) ;  /* 0x00000000000c2947 */ /* 0x000fea0003800000 */
[----:B--2---:R-:W3:Y:S02]  /*2780*/  LDG.E.U8 R155, desc[UR36][R162.64+0x18] ;  /* 0x00001824a29b7981 */ /* 0x004ee4000c1e1100 */
[----:B---3--:R-:W-:-:S05]  /*2790*/  PRMT R89, R155, 0x8880, RZ ;  /* 0x000088809b597816 */ /* 0x008fca00000000ff */
[----:B------:R-:W-:-:S07]  /*27a0*/  IMAD R164, R89, R154, RZ ;  /* 0x0000009a59a47224 */ /* 0x000fce00078e02ff */
.L_x_59:
[----:B------:R-:W-:Y:S05]  /*27b0*/  BSYNC B1 ;  /* 0x0000000000017941 */ /* 0x000fea0003800000 */
.L_x_58:
        /* <DEDUP_REMOVED lines=11> */
.L_x_61:
[----:B------:R-:W-:Y:S05]  /*2870*/  BSYNC B1 ;  /* 0x0000000000017941 */ /* 0x000fea0003800000 */
.L_x_60:
[----:B------:R-:W-:Y:S01]  /*2880*/  @!P4 IMAD R103, R103, R153, R164 ;  /* 0x000000996767c224 */ /* 0x000fe200078e02a4 */
[----:B------:R-:W-:Y:S04]  /*2890*/  BSSY B1, `(.L_x_62) ;  /* 0x0000006000017945 */ /* 0x000fe80003800000 */
[----:B------:R0:W-:Y:S01]  /*28a0*/  @!P4 STG.E.U8 desc[UR36][R8.64+0x19], R103 ;  /* 0x000019670800c986 */ /* 0x0001e2000c101124 */
[----:B------:R-:W-:Y:S05]  /*28b0*/  @P3 BRA `(.L_x_63) ;  /* 0x00000000000c3947 */ /* 0x000fea0003800000 */
[----:B--2---:R-:W3:Y:S02]  /*28c0*/  LDG.E.U8 R155, desc[UR36][R22.64+0x20] ;  /* 0x00002024169b7981 */ /* 0x004ee4000c1e1100 */
[----:B---3--:R-:W-:-:S05]  /*28d0*/  PRMT R89, R155, 0x8880, RZ ;  /* 0x000088809b597816 */ /* 0x008fca00000000ff */
[----:B------:R-:W-:-:S07]  /*28e0*/  IMAD R164, R89, R154, RZ ;  /* 0x0000009a59a47224 */ /* 0x000fce00078e02ff */
.L_x_63:
[----:B------:R-:W-:Y:S05]  /*28f0*/  BSYNC B1 ;  /* 0x0000000000017941 */ /* 0x000fea0003800000 */
.L_x_62:
[----:B---3--:R-:W-:Y:S01]  /*2900*/  @!P3 IMAD R89, R104, R153, R164 ;  /* 0x000000996859b224 */ /* 0x008fe200078e02a4 */
[----:B------:R-:W-:Y:S04]  /*2910*/  BSSY B1, `(.L_x_64) ;  /* 0x0000006000017945 */ /* 0x000fe80003800000 */
[----:B------:R3:W-:Y:S01]  /*2920*/  @!P3 STG.E.U8 desc[UR36][R158.64+0x20], R89 ;  /* 0x000020599e00b986 */ /* 0x0007e2000c101124 */
[----:B------:R-:W-:Y:S05]  /*2930*/  @P5 BRA `(.L_x_65) ;  /* 0x00000000000c5947 */ /* 0x000fea0003800000 */
[----:B--2---:R-:W3:Y:S02]  /*2940*/  LDG.E.U8 R155, desc[UR36][R22.64+0x21] ;  /* 0x00002124169b7981 */ /* 0x004ee4000c1e1100 */
[----:B---3--:R-:W-:-:S05]  /*2950*/  PRMT R89, R155, 0x8880, RZ ;  /* 0x000088809b597816 */ /* 0x008fca00000000ff */
[----:B------:R-:W-:-:S07]  /*2960*/  IMAD R164, R89, R154, RZ ;  /* 0x0000009a59a47224 */ /* 0x000fce00078e02ff */
.L_x_65:
[----:B------:R-:W-:Y:S05]  /*2970*/  BSYNC B1 ;  /* 0x0000000000017941 */ /* 0x000fea0003800000 */
.L_x_64:
[----:B------:R-:W-:Y:S01]  /*2980*/  @!P5 IMAD R105, R105, R153, R164 ;  /* 0x000000996969d224 */ /* 0x000fe200078e02a4 */
[----:B------:R-:W-:Y:S04]  /*2990*/  BSSY B1, `(.L_x_66) ;  /* 0x0000006000017945 */ /* 0x000fe80003800000 */
[----:B------:R0:W-:Y:S01]  /*29a0*/  @!P5 STG.E.U8 desc[UR36][R158.64+0x21], R105 ;  /* 0x000021699e00d986 */ /* 0x0001e2000c101124 */
[----:B------:R-:W-:Y:S05]  /*29b0*/  @P2 BRA `(.L_x_67) ;  /* 0x00000000000c2947 */ /* 0x000fea0003800000 */
[----:B--2---:R-:W3:Y:S02]  /*29c0*/  LDG.E.U8 R155, desc[UR36][R162.64+0x20] ;  /* 0x00002024a29b7981 */ /* 0x004ee4000c1e1100 */
[----:B---3--:R-:W-:-:S05]  /*29d0*/  PRMT R89, R155, 0x8880, RZ ;  /* 0x000088809b597816 */ /* 0x008fca00000000ff */
[----:B------:R-:W-:-:S07]  /*29e0*/  IMAD R164, R89, R154, RZ ;  /* 0x0000009a59a47224 */ /* 0x000fce00078e02ff */
.L_x_67:
[----:B------:R-:W-:Y:S05]  /*29f0*/  BSYNC B1 ;  /* 0x0000000000017941 */ /* 0x000fea0003800000 */
.L_x_66:
        /* <DEDUP_REMOVED lines=11> */
.L_x_69:
[----:B------:R-:W-:Y:S05]  /*2ab0*/  BSYNC B1 ;  /* 0x0000000000017941 */ /* 0x000fea0003800000 */
.L_x_68:
[----:B------:R-:W-:Y:S01]  /*2ac0*/  @!P4 IMAD R107, R107, R153, R164 ;  /* 0x000000996b6bc224 */ /* 0x000fe200078e02a4 */
[----:B------:R-:W-:Y:S04]  /*2ad0*/  BSSY B1, `(.L_x_70) ;  /* 0x0000006000017945 */ /* 0x000fe80003800000 */
[----:B------:R0:W-:Y:S01]  /*2ae0*/  @!P4 STG.E.U8 desc[UR36][R8.64+0x21], R107 ;  /* 0x0000216b0800c986 */ /* 0x0001e2000c101124 */
[----:B------:R-:W-:Y:S05]  /*2af0*/  @P3 BRA `(.L_x_71) ;  /* 0x00000000000c3947 */ /* 0x000fea0003800000 */
[----:B--2---:R-:W3:Y:S02]  /*2b00*/  LDG.E.U8 R155, desc[UR36][R22.64+0x28] ;  /* 0x00002824169b7981 */ /* 0x004ee4000c1e1100 */
[----:B---3--:R-:W-:-:S05]  /*2b10*/  PRMT R89, R155, 0x8880, RZ ;  /* 0x000088809b597816 */ /* 0x008fca00000000ff */
[----:B------:R-:W-:-:S07]  /*2b20*/  IMAD R164, R89, R154, RZ ;  /* 0x0000009a59a47224 */ /* 0x000fce00078e02ff */
.L_x_71:
[----:B------:R-:W-:Y:S05]  /*2b30*/  BSYNC B1 ;  /* 0x0000000000017941 */ /* 0x000fea0003800000 */
.L_x_70:
[----:B---3--:R-:W-:Y:S01]  /*2b40*/  @!P3 IMAD R89, R108, R153, R164 ;  /* 0x000000996c59b224 */ /* 0x008fe200078e02a4 */
[----:B------:R-:W-:Y:S04]  /*2b50*/  BSSY B1, `(.L_x_72) ;  /* 0x0000006000017945 */ /* 0x000fe80003800000 */
[----:B------:R3:W-:Y:S01]  /*2b60*/  @!P3 STG.E.U8 desc[UR36][R158.64+0x28], R89 ;  /* 0x000028599e00b986 */ /* 0x0007e2000c101124 */
[----:B------:R-:W-:Y:S05]  /*2b70*/  @P5 BRA `(.L_x_73) ;  /* 0x00000000000c5947 */ /* 0x000fea0003800000 */
[----:B--2---:R-:W3:Y:S02]  /*2b80*/  LDG.E.U8 R155, desc[UR36][R22.64+0x29] ;  /* 0x00002924169b7981 */ /* 0x004ee4000c1e1100 */
[----:B---3--:R-:W-:-:S05]  /*2b90*/  PRMT R89, R155, 0x8880, RZ ;  /* 0x000088809b597816 */ /* 0x008fca00000000ff */
[----:B------:R-:W-:-:S07]  /*2ba0*/  IMAD R164, R89, R154, RZ ;  /* 0x0000009a59a47224 */ /* 0x000fce00078e02ff */
.L_x_73:
[----:B------:R-:W-:Y:S05]  /*2bb0*/  BSYNC B1 ;  /* 0x0000000000017941 */ /* 0x000fea0003800000 */
.L_x_72:
[----:B------:R-:W-:Y:S01]  /*2bc0*/  @!P5 IMAD R109, R109, R153, R164 ;  /* 0x000000996d6dd224 */ /* 0x000fe200078e02a4 */
[----:B------:R-:W-:Y:S04]  /*2bd0*/  BSSY B1, `(.L_x_74) ;  /* 0x0000006000017945 */ /* 0x000fe80003800000 */
[----:B------:R0:W-:Y:S01]  /*2be0*/  @!P5 STG.E.U8 desc[UR36][R158.64+0x29], R109 ;  /* 0x0000296d9e00d986 */ /* 0x0001e2000c101124 */
[----:B------:R-:W-:Y:S05]  /*2bf0*/  @P2 BRA `(.L_x_75) ;  /* 0x00000000000c2947 */ /* 0x000fea0003800000 */
[----:B--2---:R-:W3:Y:S02]  /*2c00*/  LDG.E.U8 R155, desc[UR36][R162.64+0x28] ;  /* 0x00002824a29b7981 */ /* 0x004ee4000c1e1100 */
[----:B---3--:R-:W-:-:S05]  /*2c10*/  PRMT R89, R155, 0x8880, RZ ;  /* 0x000088809b597816 */ /* 0x008fca00000000ff */
[----:B------:R-:W-:-:S07]  /*2c20*/  IMAD R164, R89, R154, RZ ;  /* 0x0000009a59a47224 */ /* 0x000fce00078e02ff */
.L_x_75:
[----:B------:R-:W-:Y:S05]  /*2c30*/  BSYNC B1 ;  /* 0x0000000000017941 */ /* 0x000fea0003800000 */
.L_x_74:
        /* <DEDUP_REMOVED lines=11> */
.L_x_77:
[----:B------:R-:W-:Y:S05]  /*2cf0*/  BSYNC B1 ;  /* 0x0000000000017941 */ /* 0x000fea0003800000 */
.L_x_76:
[----:B------:R-:W-:Y:S01]  /*2d00*/  @!P4 IMAD R111, R111, R153, R164 ;  /* 0x000000996f6fc224 */ /* 0x000fe200078e02a4 */
[----:B------:R-:W-:Y:S04]  /*2d10*/  BSSY B1, `(.L_x_78) ;  /* 0x0000006000017945 */ /* 0x000fe80003800000 */
[----:B------:R0:W-:Y:S01]  /*2d20*/  @!P4 STG.E.U8 desc[UR36][R8.64+0x29], R111 ;  /* 0x0000296f0800c986 */ /* 0x0001e2000c101124 */
[----:B------:R-:W-:Y:S05]  /*2d30*/  @P3 BRA `(.L_x_79) ;  /* 0x00000000000c3947 */ /* 0x000fea0003800000 */
[----:B--2---:R-:W3:Y:S02]  /*2d40*/  LDG.E.U8 R155, desc[UR36][R22.64+0x30] ;  /* 0x00003024169b7981 */ /* 0x004ee4000c1e1100 */
[----:B---3--:R-:W-:-:S05]  /*2d50*/  PRMT R89, R155, 0x8880, RZ ;  /* 0x000088809b597816 */ /* 0x008fca00000000ff */
[----:B------:R-:W-:-:S07]  /*2d60*/  IMAD R164, R89, R154, RZ ;  /* 0x0000009a59a47224 */ /* 0x000fce00078e02ff */
.L_x_79:
[----:B------:R-:W-:Y:S05]  /*2d70*/  BSYNC B1 ;  /* 0x0000000000017941 */ /* 0x000fea0003800000 */
.L_x_78:
[----:B---3--:R-:W-:Y:S01]  /*2d80*/  @!P3 IMAD R89, R112, R153, R164 ;  /* 0x000000997059b224 */ /* 0x008fe200078e02a4 */
[----:B------:R-:W-:Y:S04]  /*2d90*/  BSSY B1, `(.L_x_80) ;  /* 0x0000006000017945 */ /* 0x000fe80003800000 */
[----:B------:R3:W-:Y:S01]  /*2da0*/  @!P3 STG.E.U8 desc[UR36][R158.64+0x30], R89 ;  /* 0x000030599e00b986 */ /* 0x0007e2000c101124 */
[----:B------:R-:W-:Y:S05]  /*2db0*/  @P5 BRA `(.L_x_81) ;  /* 0x00000000000c5947 */ /* 0x000fea0003800000 */
[----:B--2---:R-:W3:Y:S02]  /*2dc0*/  LDG.E.U8 R155, desc[UR36][R22.64+0x31] ;  /* 0x00003124169b7981 */ /* 0x004ee4000c1e1100 */
[----:B---3--:R-:W-:-:S05]  /*2dd0*/  PRMT R89, R155, 0x8880, RZ ;  /* 0x000088809b597816 */ /* 0x008fca00000000ff */
[----:B------:R-:W-:-:S07]  /*2de0*/  IMAD R164, R89, R154, RZ ;  /* 0x0000009a59a47224 */ /* 0x000fce00078e02ff */
.L_x_81:
[----:B------:R-:W-:Y:S05]  /*2df0*/  BSYNC B1 ;  /* 0x0000000000017941 */ /* 0x000fea0003800000 */
.L_x_80:
[----:B------:R-:W-:Y:S01]  /*2e00*/  @!P5 IMAD R113, R113, R153, R164 ;  /* 0x000000997171d224 */ /* 0x000fe200078e02a4 */
[----:B------:R-:W-:Y:S04]  /*2e10*/  BSSY B1, `(.L_x_82) ;  /* 0x0000006000017945 */ /* 0x000fe80003800000 */
[----:B------:R0:W-:Y:S01]  /*2e20*/  @!P5 STG.E.U8 desc[UR36][R158.64+0x31], R113 ;  /* 0x000031719e00d986 */ /* 0x0001e2000c101124 */
[----:B------:R-:W-:Y:S05]  /*2e30*/  @P2 BRA `(.L_x_83) ;  /* 0x00000000000c2947 */ /* 0x000fea0003800000 */
[----:B--2---:R-:W3:Y:S02]  /*2e40*/  LDG.E.U8 R155, desc[UR36][R162.64+0x30] ;  /* 0x00003024a29b7981 */ /* 0x004ee4000c1e1100 */
[----:B---3--:R-:W-:-:S05]  /*2e50*/  PRMT R89, R155, 0x8880, RZ ;  /* 0x000088809b597816 */ /* 0x008fca00000000ff */
[----:B------:R-:W-:-:S07]  /*2e60*/  IMAD R164, R89, R154, RZ ;  /* 0x0000009a59a47224 */ /* 0x000fce00078e02ff */
.L_x_83:
[----:B------:R-:W-:Y:S05]  /*2e70*/  BSYNC B1 ;  /* 0x0000000000017941 */ /* 0x000fea0003800000 */
.L_x_82:
        /* <DEDUP_REMOVED lines=11> */
.L_x_85:
[----:B------:R-:W-:Y:S05]  /*2f30*/  BSYNC B1 ;  /* 0x0000000000017941 */ /* 0x000fea0003800000 */
.L_x_84:
[----:B------:R-:W-:Y:S01]  /*2f40*/  @!P4 IMAD R115, R115, R153, R164 ;  /* 0x000000997373c224 */ /* 0x000fe200078e02a4 */
[----:B------:R-:W-:Y:S04]  /*2f50*/  BSSY B1, `(.L_x_86) ;  /* 0x0000006000017945 */ /* 0x000fe80003800000 */
[----:B------:R0:W-:Y:S01]  /*2f60*/  @!P4 STG.E.U8 desc[UR36][R8.64+0x31], R115 ;  /* 0x000031730800c986 */ /* 0x0001e2000c101124 */
[----:B------:R-:W-:Y:S05]  /*2f70*/  @P3 BRA `(.L_x_87) ;  /* 0x00000000000c3947 */ /* 0x000fea0003800000 */
[----:B--2---:R-:W3:Y:S02]  /*2f80*/  LDG.E.U8 R155, desc[UR36][R22.64+0x38] ;  /* 0x00003824169b7981 */ /* 0x004ee4000c1e1100 */
[----:B---3--:R-:W-:-:S05]  /*2f90*/  PRMT R89, R155, 0x8880, RZ ;  /* 0x000088809b597816 */ /* 0x008fca00000000ff */
[----:B------:R-:W-:-:S07]  /*2fa0*/  IMAD R164, R89, R154, RZ ;  /* 0x0000009a59a47224 */ /* 0x000fce00078e02ff */
.L_x_87:
[----:B------:R-:W-:Y:S05]  /*2fb0*/  BSYNC B1 ;  /* 0x0000000000017941 */ /* 0x000fea0003800000 */
.L_x_86:
[----:B---3--:R-:W-:Y:S01]  /*2fc0*/  @!P3 IMAD R89, R116, R153, R164 ;  /* 0x000000997459b224 */ /* 0x008fe200078e02a4 */
[----:B------:R-:W-:Y:S04]  /*2fd0*/  BSSY B1, `(.L_x_88) ;  /* 0x0000006000017945 */ /* 0x000fe80003800000 */
[----:B------:R3:W-:Y:S01]  /*2fe0*/  @!P3 STG.E.U8 desc[UR36][R158.64+0x38], R89 ;  /* 0x000038599e00b986 */ /* 0x0007e2000c101124 */
[----:B------:R-:W-:Y:S05]  /*2ff0*/  @P5 BRA `(.L_x_89) ;  /* 0x00000000000c5947 */ /* 0x000fea0003800000 */
[----:B--2---:R-:W3:Y:S02]  /*3000*/  LDG.E.U8 R155, desc[UR36][R22.64+0x39] ;  /* 0x00003924169b7981 */ /* 0x004ee4000c1e1100 */
[----:B---3--:R-:W-:-:S05]  /*3010*/  PRMT R89, R155, 0x8880, RZ ;  /* 0x000088809b597816 */ /* 0x008fca00000000ff */
[----:B------:R-:W-:-:S07]  /*3020*/  IMAD R164, R89, R154, RZ ;  /* 0x0000009a59a47224 */ /* 0x000fce00078e02ff */
.L_x_89:
[----:B------:R-:W-:Y:S05]  /*3030*/  BSYNC B1 ;  /* 0x0000000000017941 */ /* 0x000fea0003800000 */
.L_x_88:
[----:B------:R-:W-:Y:S01]  /*3040*/  @!P5 IMAD R117, R117, R153, R164 ;  /* 0x000000997575d224 */ /* 0x000fe200078e02a4 */
[----:B------:R-:W-:Y:S04]  /*3050*/  BSSY B1, `(.L_x_90) ;  /* 0x0000006000017945 */ /* 0x000fe80003800000 */
[----:B------:R0:W-:Y:S01]  /*3060*/  @!P5 STG.E.U8 desc[UR36][R158.64+0x39], R117 ;  /* 0x000039759e00d986 */ /* 0x0001e2000c101124 */
[----:B------:R-:W-:Y:S05]  /*3070*/  @P2 BRA `(.L_x_91) ;  /* 0x00000000000c2947 */ /* 0x000fea0003800000 */
[----:B--2---:R-:W3:Y:S02]  /*3080*/  LDG.E.U8 R155, desc[UR36][R162.64+0x38] ;  /* 0x00003824a29b7981 */ /* 0x004ee4000c1e1100 */
[----:B---3--:R-:W-:-:S05]  /*3090*/  PRMT R89, R155, 0x8880, RZ ;  /* 0x000088809b597816 */ /* 0x008fca00000000ff */
[----:B------:R-:W-:-:S07]  /*30a0*/  IMAD R164, R89, R154, RZ ;  /* 0x0000009a59a47224 */ /* 0x000fce00078e02ff */
.L_x_91:
[----:B------:R-:W-:Y:S05]  /*30b0*/  BSYNC B1 ;  /* 0x0000000000017941 */ /* 0x000fea0003800000 */
.L_x_90:
        /* <DEDUP_REMOVED lines=11> */
.L_x_93:
[----:B------:R-:W-:Y:S05]  /*3170*/  BSYNC B1 ;  /* 0x0000000000017941 */ /* 0x000fea0003800000 */
.L_x_92:
[----:B------:R-:W-:Y:S01]  /*3180*/  @!P4 IMAD R119, R119, R153, R164 ;  /* 0x000000997777c224 */ /* 0x000fe200078e02a4 */
[----:B------:R-:W-:Y:S04]  /*3190*/  BSSY B1, `(.L_x_94) ;  /* 0x0000006000017945 */ /* 0x000fe80003800000 */
[----:B------:R0:W-:Y:S01]  /*31a0*/  @!P4 STG.E.U8 desc[UR36][R8.64+0x39], R119 ;  /* 0x000039770800c986 */ /* 0x0001e2000c101124 */
[----:B------:R-:W-:Y:S05]  /*31b0*/  @P3 BRA `(.L_x_95) ;  /* 0x00000000000c3947 */ /* 0x000fea0003800000 */
[----:B--2---:R-:W3:Y:S02]  /*31c0*/  LDG.E.U8 R155, desc[UR36][R22.64+0x40] ;  /* 0x00004024169b7981 */ /* 0x004ee4000c1e1100 */
[----:B---3--:R-:W-:-:S05]  /*31d0*/  PRMT R89, R155, 0x8880, RZ ;  /* 0x000088809b597816 */ /* 0x008fca00000000ff */
[----:B------:R-:W-:-:S07]  /*31e0*/  IMAD R164, R89, R154, RZ ;  /* 0x0000009a59a47224 */ /* 0x000fce00078e02ff */
.L_x_95:
[----:B------:R-:W-:Y:S05]  /*31f0*/  BSYNC B1 ;  /* 0x0000000000017941 */ /* 0x000fea0003800000 */
.L_x_94:
[----:B---3--:R-:W-:Y:S01]  /*3200*/  @!P3 IMAD R89, R120, R153, R164 ;  /* 0x000000997859b224 */ /* 0x008fe200078e02a4 */
[----:B------:R-:W-:Y:S04]  /*3210*/  BSSY B1, `(.L_x_96) ;  /* 0x0000006000017945 */ /* 0x000fe80003800000 */
[----:B------:R3:W-:Y:S01]  /*3220*/  @!P3 STG.E.U8 desc[UR36][R158.64+0x40], R89 ;  /* 0x000040599e00b986 */ /* 0x0007e2000c101124 */
[----:B------:R-:W-:Y:S05]  /*3230*/  @P5 BRA `(.L_x_97) ;  /* 0x00000000000c5947 */ /* 0x000fea0003800000 */
[----:B--2---:R-:W3:Y:S02]  /*3240*/  LDG.E.U8 R155, desc[UR36][R22.64+0x41] ;  /* 0x00004124169b7981 */ /* 0x004ee4000c1e1100 */
[----:B---3--:R-:W-:-:S05]  /*3250*/  PRMT R89, R155, 0x8880, RZ ;  /* 0x000088809b597816 */ /* 0x008fca00000000ff */
[----:B------:R-:W-:-:S07]  /*3260*/  IMAD R164, R89, R154, RZ ;  /* 0x0000009a59a47224 */ /* 0x000fce00078e02ff */
.L_x_97:
[----:B------:R-:W-:Y:S05]  /*3270*/  BSYNC B1 ;  /* 0x0000000000017941 */ /* 0x000fea0003800000 */
.L_x_96:
[----:B------:R-:W-:Y:S01]  /*3280*/  @!P5 IMAD R121, R121, R153, R164 ;  /* 0x000000997979d224 */ /* 0x000fe200078e02a4 */
[----:B------:R-:W-:Y:S04]  /*3290*/  BSSY B1, `(.L_x_98) ;  /* 0x0000006000017945 */ /* 0x000fe80003800000 */
[----:B------:R0:W-:Y:S01]  /*32a0*/  @!P5 STG.E.U8 desc[UR36][R158.64+0x41], R121 ;  /* 0x000041799e00d986 */ /* 0x0001e2000c101124 */
[----:B------:R-:W-:Y:S05]  /*32b0*/  @P2 BRA `(.L_x_99) ;  /* 0x00000000000c2947 */ /* 0x000fea0003800000 */
[----:B--2---:R-:W3:Y:S02]  /*32c0*/  LDG.E.U8 R155, desc[UR36][R162.64+0x40] ;  /* 0x00004024a29b7981 */ /* 0x004ee4000c1e1100 */
[----:B---3--:R-:W-:-:S05]  /*32d0*/  PRMT R89, R155, 0x8880, RZ ;  /* 0x000088809b597816 */ /* 0x008fca00000000ff */
[----:B------:R-:W-:-:S07]  /*32e0*/  IMAD R164, R89, R154, RZ ;  /* 0x0000009a59a47224 */ /* 0x000fce00078e02ff */
.L_x_99:
[----:B------:R-:W-:Y:S05]  /*32f0*/  BSYNC B1 ;  /* 0x0000000000017941 */ /* 0x000fea0003800000 */
.L_x_98:
        /* <DEDUP_REMOVED lines=11> */
.L_x_101:
[----:B------:R-:W-:Y:S05]  /*33b0*/  BSYNC B1 ;  /* 0x0000000000017941 */ /* 0x000fea0003800000 */
.L_x_100:
[----:B------:R-:W-:Y:S01]  /*33c0*/  @!P4 IMAD R123, R123, R153, R164 ;  /* 0x000000997b7bc224 */ /* 0x000fe200078e02a4 */
[----:B------:R-:W-:Y:S04]  /*33d0*/  BSSY B1, `(.L_x_102) ;  /* 0x0000006000017945 */ /* 0x000fe80003800000 */
[----:B------:R0:W-:Y:S01]  /*33e0*/  @!P4 STG.E.U8 desc[UR36][R8.64+0x41], R123 ;  /* 0x0000417b0800c986 */ /* 0x0001e2000c101124 */
[----:B------:R-:W-:Y:S05]  /*33f0*/  @P3 BRA `(.L_x_103) ;  /* 0x00000000000c3947 */ /* 0x000fea0003800000 */
[----:B--2---:R-:W3:Y:S02]  /*3400*/  LDG.E.U8 R155, desc[UR36][R22.64+0x48] ;  /* 0x00004824169b7981 */ /* 0x004ee4000c1e1100 */
[----:B---3--:R-:W-:-:S05]  /*3410*/  PRMT R89, R155, 0x8880, RZ ;  /* 0x000088809b597816 */ /* 0x008fca00000000ff */
[----:B------:R-:W-:-:S07]  /*3420*/  IMAD R164, R89, R154, RZ ;  /* 0x0000009a59a47224 */ /* 0x000fce00078e02ff */
.L_x_103:
[----:B------:R-:W-:Y:S05]  /*3430*/  BSYNC B1 ;  /* 0x0000000000017941 */ /* 0x000fea0003800000 */
.L_x_102:
[----:B---3--:R-:W-:Y:S01]  /*3440*/  @!P3 IMAD R89, R124, R153, R164 ;  /* 0x000000997c59b224 */ /* 0x008fe200078e02a4 */
[----:B------:R-:W-:Y:S04]  /*3450*/  BSSY B1, `(.L_x_104) ;  /* 0x0000006000017945 */ /* 0x000fe80003800000 */
[----:B------:R3:W-:Y:S01]  /*3460*/  @!P3 STG.E.U8 desc[UR36][R158.64+0x48], R89 ;  /* 0x000048599e00b986 */ /* 0x0007e2000c101124 */
[----:B------:R-:W-:Y:S05]  /*3470*/  @P5 BRA `(.L_x_105) ;  /* 0x00000000000c5947 */ /* 0x000fea0003800000 */
[----:B--2---:R-:W3:Y:S02]  /*3480*/  LDG.E.U8 R155, desc[UR36][R22.64+0x49] ;  /* 0x00004924169b7981 */ /* 0x004ee4000c1e1100 */
[----:B---3--:R-:W-:-:S05]  /*3490*/  PRMT R89, R155, 0x8880, RZ ;  /* 0x000088809b597816 */ /* 0x008fca00000000ff */
[----:B------:R-:W-:-:S07]  /*34a0*/  IMAD R164, R89, R154, RZ ;  /* 0x0000009a59a47224 */ /* 0x000fce00078e02ff */
.L_x_105:
[----:B------:R-:W-:Y:S05]  /*34b0*/  BSYNC B1 ;  /* 0x0000000000017941 */ /* 0x000fea0003800000 */
.L_x_104:
[----:B------:R-:W-:Y:S01]  /*34c0*/  @!P5 IMAD R125, R125, R153, R164 ;  /* 0x000000997d7dd224 */ /* 0x000fe200078e02a4 */
[----:B------:R-:W-:Y:S04]  /*34d0*/  BSSY B1, `(.L_x_106) ;  /* 0x0000006000017945 */ /* 0x000fe80003800000 */
[----:B------:R0:W-:Y:S01]  /*34e0*/  @!P5 STG.E.U8 desc[UR36][R158.64+0x49], R125 ;  /* 0x0000497d9e00d986 */ /* 0x0001e2000c101124 */
[----:B------:R-:W-:Y:S05]  /*34f0*/  @P2 BRA `(.L_x_107) ;  /* 0x00000000000c2947 */ /* 0x000fea0003800000 */
[----:B--2---:R-:W3:Y:S02]  /*3500*/  LDG.E.U8 R155, desc[UR36][R162.64+0x48] ;  /* 0x00004824a29b7981 */ /* 0x004ee4000c1e1100 */
[----:B---3--:R-:W-:-:S05]  /*3510*/  PRMT R89, R155, 0x8880, RZ ;  /* 0x000088809b597816 */ /* 0x008fca00000000ff */
[----:B------:R-:W-:-:S07]  /*3520*/  IMAD R164, R89, R154, RZ ;  /* 0x0000009a59a47224 */ /* 0x000fce00078e02ff */
.L_x_107:
[----:B------:R-:W-:Y:S05]  /*3530*/  BSYNC B1 ;  /* 0x0000000000017941 */ /* 0x000fea0003800000 */
.L_x_106:
        /* <DEDUP_REMOVED lines=11> */
.L_x_109:
[----:B------:R-:W-:Y:S05]  /*35f0*/  BSYNC B1 ;  /* 0x0000000000017941 */ /* 0x000fea0003800000 */
.L_x_108:
[----:B------:R-:W-:Y:S01]  /*3600*/  @!P4 IMAD R127, R127, R153, R164 ;  /* 0x000000997f7fc224 */ /* 0x000fe200078e02a4 */
[----:B------:R-:W-:Y:S04]  /*3610*/  BSSY B1, `(.L_x_110) ;  /* 0x0000006000017945 */ /* 0x000fe80003800000 */
[----:B------:R0:W-:Y:S01]  /*3620*/  @!P4 STG.E.U8 desc[UR36][R8.64+0x49], R127 ;  /* 0x0000497f0800c986 */ /* 0x0001e2000c101124 */
[----:B------:R-:W-:Y:S05]  /*3630*/  @P3 BRA `(.L_x_111) ;  /* 0x00000000000c3947 */ /* 0x000fea0003800000 */
[----:B--2---:R-:W3:Y:S02]  /*3640*/  LDG.E.U8 R155, desc[UR36][R22.64+0x50] ;  /* 0x00005024169b7981 */ /* 0x004ee4000c1e1100 */
[----:B---3--:R-:W-:-:S05]  /*3650*/  PRMT R89, R155, 0x8880, RZ ;  /* 0x000088809b597816 */ /* 0x008fca00000000ff */
[----:B------:R-:W-:-:S07]  /*3660*/  IMAD R164, R89, R154, RZ ;  /* 0x0000009a59a47224 */ /* 0x000fce00078e02ff */
.L_x_111:
[----:B------:R-:W-:Y:S05]  /*3670*/  BSYNC B1 ;  /* 0x0000000000017941 */ /* 0x000fea0003800000 */
.L_x_110:
[----:B---3--:R-:W-:Y:S01]  /*3680*/  @!P3 IMAD R89, R128, R153, R164 ;  /* 0x000000998059b224 */ /* 0x008fe200078e02a4 */
[----:B------:R-:W-:Y:S04]  /*3690*/  BSSY B1, `(.L_x_112) ;  /* 0x0000006000017945 */ /* 0x000fe80003800000 */
[----:B------:R3:W-:Y:S01]  /*36a0*/  @!P3 STG.E.U8 desc[UR36][R158.64+0x50], R89 ;  /* 0x000050599e00b986 */ /* 0x0007e2000c101124 */
[----:B------:R-:W-:Y:S05]  /*36b0*/  @P5 BRA `(.L_x_113) ;  /* 0x00000000000c5947 */ /* 0x000fea0003800000 */
[----:B--2---:R-:W3:Y:S02]  /*36c0*/  LDG.E.U8 R155, desc[UR36][R22.64+0x51] ;  /* 0x00005124169b7981 */ /* 0x004ee4000c1e1100 */
[----:B---3--:R-:W-:-:S05]  /*36d0*/  PRMT R89, R155, 0x8880, RZ ;  /* 0x000088809b597816 */ /* 0x008fca00000000ff */
[----:B------:R-:W-:-:S07]  /*36e0*/  IMAD R164, R89, R154, RZ ;  /* 0x0000009a59a47224 */ /* 0x000fce00078e02ff */
.L_x_113:
[----:B------:R-:W-:Y:S05]  /*36f0*/  BSYNC B1 ;  /* 0x0000000000017941 */ /* 0x000fea0003800000 */
.L_x_112:
[----:B------:R-:W-:Y:S01]  /*3700*/  @!P5 IMAD R129, R129, R153, R164 ;  /* 0x000000998181d224 */ /* 0x000fe200078e02a4 */
[----:B------:R-:W-:Y:S04]  /*3710*/  BSSY B1, `(.L_x_114) ;  /* 0x0000006000017945 */ /* 0x000fe80003800000 */
[----:B------:R0:W-:Y:S01]  /*3720*/  @!P5 STG.E.U8 desc[UR36][R158.64+0x51], R129 ;  /* 0x000051819e00d986 */ /* 0x0001e2000c101124 */
[----:B------:R-:W-:Y:S05]  /*3730*/  @P2 BRA `(.L_x_115) ;  /* 0x00000000000c2947 */ /* 0x000fea0003800000 */
[----:B--2---:R-:W3:Y:S02]  /*3740*/  LDG.E.U8 R155, desc[UR36][R162.64+0x50] ;  /* 0x00005024a29b7981 */ /* 0x004ee4000c1e1100 */
[----:B---3--:R-:W-:-:S05]  /*3750*/  PRMT R89, R155, 0x8880, RZ ;  /* 0x000088809b597816 */ /* 0x008fca00000000ff */
[----:B------:R-:W-:-:S07]  /*3760*/  IMAD R164, R89, R154, RZ ;  /* 0x0000009a59a47224 */ /* 0x000fce00078e02ff */
.L_x_115:
[----:B------:R-:W-:Y:S05]  /*3770*/  BSYNC B1 ;  /* 0x0000000000017941 */ /* 0x000fea0003800000 */
.L_x_114:
        /* <DEDUP_REMOVED lines=11> */
.L_x_117:
[----:B------:R-:W-:Y:S05]  /*3830*/  BSYNC B1 ;  /* 0x0000000000017941 */ /* 0x000fea0003800000 */
.L_x_116:
[----:B------:R-:W-:Y:S01]  /*3840*/  @!P4 IMAD R131, R131, R153, R164 ;  /* 0x000000998383c224 */ /* 0x000fe200078e02a4 */
[----:B------:R-:W-:Y:S04]  /*3850*/  BSSY B1, `(.L_x_118) ;  /* 0x0000006000017945 */ /* 0x000fe80003800000 */
[----:B------:R0:W-:Y:S01]  /*3860*/  @!P4 STG.E.U8 desc[UR36][R8.64+0x51], R131 ;  /* 0x000051830800c986 */ /* 0x0001e2000c101124 */
[----:B------:R-:W-:Y:S05]  /*3870*/  @P3 BRA `(.L_x_119) ;  /* 0x00000000000c3947 */ /* 0x000fea0003800000 */
[----:B--2---:R-:W3:Y:S02]  /*3880*/  LDG.E.U8 R155, desc[UR36][R22.64+0x58] ;  /* 0x00005824169b7981 */ /* 0x004ee4000c1e1100 */
[----:B---3--:R-:W-:-:S05]  /*3890*/  PRMT R89, R155, 0x8880, RZ ;  /* 0x000088809b597816 */ /* 0x008fca00000000ff */
[----:B------:R-:W-:-:S07]  /*38a0*/  IMAD R164, R89, R154, RZ ;  /* 0x0000009a59a47224 */ /* 0x000fce00078e02ff */
.L_x_119:
[----:B------:R-:W-:Y:S05]  /*38b0*/  BSYNC B1 ;  /* 0x0000000000017941 */ /* 0x000fea0003800000 */
.L_x_118:
[----:B---3--:R-:W-:Y:S01]  /*38c0*/  @!P3 IMAD R89, R132, R153, R164 ;  /* 0x000000998459b224 */ /* 0x008fe200078e02a4 */
[----:B------:R-:W-:Y:S04]  /*38d0*/  BSSY B1, `(.L_x_120) ;  /* 0x0000006000017945 */ /* 0x000fe80003800000 */
[----:B------:R3:W-:Y:S01]  /*38e0*/  @!P3 STG.E.U8 desc[UR36][R158.64+0x58], R89 ;  /* 0x000058599e00b986 */ /* 0x0007e2000c101124 */
[----:B------:R-:W-:Y:S05]  /*38f0*/  @P5 BRA `(.L_x_121) ;  /* 0x00000000000c5947 */ /* 0x000fea0003800000 */
[----:B--2---:R-:W3:Y:S02]  /*3900*/  LDG.E.U8 R155, desc[UR36][R22.64+0x59] ;  /* 0x00005924169b7981 */ /* 0x004ee4000c1e1100 */
[----:B---3--:R-:W-:-:S05]  /*3910*/  PRMT R89, R155, 0x8880, RZ ;  /* 0x000088809b597816 */ /* 0x008fca00000000ff */
[----:B------:R-:W-:-:S07]  /*3920*/  IMAD R164, R89, R154, RZ ;  /* 0x0000009a59a47224 */ /* 0x000fce00078e02ff */
.L_x_121:
[----:B------:R-:W-:Y:S05]  /*3930*/  BSYNC B1 ;  /* 0x0000000000017941 */ /* 0x000fea0003800000 */
.L_x_120:
[----:B------:R-:W-:Y:S01]  /*3940*/  @!P5 IMAD R133, R133, R153, R164 ;  /* 0x000000998585d224 */ /* 0x000fe200078e02a4 */
[----:B------:R-:W-:Y:S04]  /*3950*/  BSSY B1, `(.L_x_122) ;  /* 0x0000006000017945 */ /* 0x000fe80003800000 */
[----:B------:R0:W-:Y:S01]  /*3960*/  @!P5 STG.E.U8 desc[UR36][R158.64+0x59], R133 ;  /* 0x000059859e00d986 */ /* 0x0001e2000c101124 */
[----:B------:R-:W-:Y:S05]  /*3970*/  @P2 BRA `(.L_x_123) ;  /* 0x00000000000c2947 */ /* 0x000fea0003800000 */
[----:B--2---:R-:W3:Y:S02]  /*3980*/  LDG.E.U8 R155, desc[UR36][R162.64+0x58] ;  /* 0x00005824a29b7981 */ /* 0x004ee4000c1e1100 */
[----:B---3--:R-:W-:-:S05]  /*3990*/  PRMT R89, R155, 0x8880, RZ ;  /* 0x000088809b597816 */ /* 0x008fca00000000ff */
[----:B------:R-:W-:-:S07]  /*39a0*/  IMAD R164, R89, R154, RZ ;  /* 0x0000009a59a47224 */ /* 0x000fce00078e02ff */
.L_x_123:
[----:B------:R-:W-:Y:S05]  /*39b0*/  BSYNC B1 ;  /* 0x0000000000017941 */ /* 0x000fea0003800000 */
.L_x_122:
        /* <DEDUP_REMOVED lines=11> */
.L_x_125:
[----:B------:R-:W-:Y:S05]  /*3a70*/  BSYNC B1 ;  /* 0x0000000000017941 */ /* 0x000fea0003800000 */
.L_x_124:
[----:B------:R-:W-:Y:S01]  /*3a80*/  @!P4 IMAD R135, R135, R153, R164 ;  /* 0x000000998787c224 */ /* 0x000fe200078e02a4 */
[----:B------:R-:W-:Y:S04]  /*3a90*/  BSSY B1, `(.L_x_126) ;  /* 0x0000006000017945 */ /* 0x000fe80003800000 */
[----:B------:R0:W-:Y:S01]  /*3aa0*/  @!P4 STG.E.U8 desc[UR36][R8.64+0x59], R135 ;  /* 0x000059870800c986 */ /* 0x0001e2000c101124 */
[----:B------:R-:W-:Y:S05]  /*3ab0*/  @P3 BRA `(.L_x_127) ;  /* 0x00000000000c3947 */ /* 0x000fea0003800000 */
[----:B--2---:R-:W3:Y:S02]  /*3ac0*/  LDG.E.U8 R155, desc[UR36][R22.64+0x60] ;  /* 0x00006024169b7981 */ /* 0x004ee4000c1e1100 */
[----:B---3--:R-:W-:-:S05]  /*3ad0*/  PRMT R89, R155, 0x8880, RZ ;  /* 0x000088809b597816 */ /* 0x008fca00000000ff */
[----:B------:R-:W-:-:S07]  /*3ae0*/  IMAD R164, R89, R154, RZ ;  /* 0x0000009a59a47224 */ /* 0x000fce00078e02ff */
.L_x_127:
[----:B------:R-:W-:Y:S05]  /*3af0*/  BSYNC B1 ;  /* 0x0000000000017941 */ /* 0x000fea0003800000 */
.L_x_126:
[----:B---3--:R-:W-:Y:S01]  /*3b00*/  @!P3 IMAD R89, R136, R153, R164 ;  /* 0x000000998859b224 */ /* 0x008fe200078e02a4 */
[----:B------:R-:W-:Y:S04]  /*3b10*/  BSSY B1, `(.L_x_128) ;  /* 0x0000006000017945 */ /* 0x000fe80003800000 */
[----:B------:R3:W-:Y:S01]  /*3b20*/  @!P3 STG.E.U8 desc[UR36][R158.64+0x60], R89 ;  /* 0x000060599e00b986 */ /* 0x0007e2000c101124 */
[----:B------:R-:W-:Y:S05]  /*3b30*/  @P5 BRA `(.L_x_129) ;  /* 0x00000000000c5947 */ /* 0x000fea0003800000 */
[----:B--2---:R-:W3:Y:S02]  /*3b40*/  LDG.E.U8 R155, desc[UR36][R22.64+0x61] ;  /* 0x00006124169b7981 */ /* 0x004ee4000c1e1100 */
[----:B---3--:R-:W-:-:S05]  /*3b50*/  PRMT R89, R155, 0x8880, RZ ;  /* 0x000088809b597816 */ /* 0x008fca00000000ff */
[----:B------:R-:W-:-:S07]  /*3b60*/  IMAD R164, R89, R154, RZ ;  /* 0x0000009a59a47224 */ /* 0x000fce00078e02ff */
.L_x_129:
[----:B------:R-:W-:Y:S05]  /*3b70*/  BSYNC B1 ;  /* 0x0000000000017941 */ /* 0x000fea0003800000 */
.L_x_128:
[----:B------:R-:W-:Y:S01]  /*3b80*/  @!P5 IMAD R137, R137, R153, R164 ;  /* 0x000000998989d224 */ /* 0x000fe200078e02a4 */
[----:B------:R-:W-:Y:S04]  /*3b90*/  BSSY B1, `(.L_x_130) ;  /* 0x0000006000017945 */ /* 0x000fe80003800000 */
[----:B------:R0:W-:Y:S01]  /*3ba0*/  @!P5 STG.E.U8 desc[UR36][R158.64+0x61], R137 ;  /* 0x000061899e00d986 */ /* 0x0001e2000c101124 */
[----:B------:R-:W-:Y:S05]  /*3bb0*/  @P2 BRA `(.L_x_131) ;  /* 0x00000000000c2947 */ /* 0x000fea0003800000 */
[----:B--2---:R-:W3:Y:S02]  /*3bc0*/  LDG.E.U8 R155, desc[UR36][R162.64+0x60] ;  /* 0x00006024a29b7981 */ /* 0x004ee4000c1e1100 */
[----:B---3--:R-:W-:-:S05]  /*3bd0*/  PRMT R89, R155, 0x8880, RZ ;  /* 0x000088809b597816 */ /* 0x008fca00000000ff */
[----:B------:R-:W-:-:S07]  /*3be0*/  IMAD R164, R89, R154, RZ ;  /* 0x0000009a59a47224 */ /* 0x000fce00078e02ff */
.L_x_131:
[----:B------:R-:W-:Y:S05]  /*3bf0*/  BSYNC B1 ;  /* 0x0000000000017941 */ /* 0x000fea0003800000 */
.L_x_130:
        /* <DEDUP_REMOVED lines=11> */
.L_x_133:
[----:B------:R-:W-:Y:S05]  /*3cb0*/  BSYNC B1 ;  /* 0x0000000000017941 */ /* 0x000fea0003800000 */
.L_x_132:
[----:B------:R-:W-:Y:S01]  /*3cc0*/  @!P4 IMAD R139, R139, R153, R164 ;  /* 0x000000998b8bc224 */ /* 0x000fe200078e02a4 */
[----:B------:R-:W-:Y:S04]  /*3cd0*/  BSSY B1, `(.L_x_134) ;  /* 0x0000006000017945 */ /* 0x000fe80003800000 */
[----:B------:R0:W-:Y:S01]  /*3ce0*/  @!P4 STG.E.U8 desc[UR36][R8.64+0x61], R139 ;  /* 0x0000618b0800c986 */ /* 0x0001e2000c101124 */
[----:B------:R-:W-:Y:S05]  /*3cf0*/  @P3 BRA `(.L_x_135) ;  /* 0x00000000000c3947 */ /* 0x000fea0003800000 */
[----:B--2---:R-:W3:Y:S02]  /*3d00*/  LDG.E.U8 R155, desc[UR36][R22.64+0x68] ;  /* 0x00006824169b7981 */ /* 0x004ee4000c1e1100 */
[----:B---3--:R-:W-:-:S05]  /*3d10*/  PRMT R89, R155, 0x8880, RZ ;  /* 0x000088809b597816 */ /* 0x008fca00000000ff */
[----:B------:R-:W-:-:S07]  /*3d20*/  IMAD R164, R89, R154, RZ ;  /* 0x0000009a59a47224 */ /* 0x000fce00078e02ff */
.L_x_135:
[----:B------:R-:W-:Y:S05]  /*3d30*/  BSYNC B1 ;  /* 0x0000000000017941 */ /* 0x000fea0003800000 */
.L_x_134:
[----:B---3--:R-:W-:Y:S01]  /*3d40*/  @!P3 IMAD R89, R140, R153, R164 ;  /* 0x000000998c59b224 */ /* 0x008fe200078e02a4 */
[----:B------:R-:W-:Y:S04]  /*3d50*/  BSSY B1, `(.L_x_136) ;  /* 0x0000006000017945 */ /* 0x000fe80003800000 */
[----:B------:R3:W-:Y:S01]  /*3d60*/  @!P3 STG.E.U8 desc[UR36][R158.64+0x68], R89 ;  /* 0x000068599e00b986 */ /* 0x0007e2000c101124 */
[----:B------:R-:W-:Y:S05]  /*3d70*/  @P5 BRA `(.L_x_137) ;  /* 0x00000000000c5947 */ /* 0x000fea0003800000 */
[----:B--2---:R-:W3:Y:S02]  /*3d80*/  LDG.E.U8 R155, desc[UR36][R22.64+0x69] ;  /* 0x00006924169b7981 */ /* 0x004ee4000c1e1100 */
[----:B---3--:R-:W-:-:S05]  /*3d90*/  PRMT R89, R155, 0x8880, RZ ;  /* 0x000088809b597816 */ /* 0x008fca00000000ff */
[----:B------:R-:W-:-:S07]  /*3da0*/  IMAD R164, R89, R154, RZ ;  /* 0x0000009a59a47224 */ /* 0x000fce00078e02ff */
.L_x_137:
[----:B------:R-:W-:Y:S05]  /*3db0*/  BSYNC B1 ;  /* 0x0000000000017941 */ /* 0x000fea0003800000 */
.L_x_136:
[----:B------:R-:W-:Y:S01]  /*3dc0*/  @!P5 IMAD R141, R141, R153, R164 ;  /* 0x000000998d8dd224 */ /* 0x000fe200078e02a4 */
[----:B------:R-:W-:Y:S04]  /*3dd0*/  BSSY B1, `(.L_x_138) ;  /* 0x0000006000017945 */ /* 0x000fe80003800000 */
[----:B------:R0:W-:Y:S01]  /*3de0*/  @!P5 STG.E.U8 desc[UR36][R158.64+0x69], R141 ;  /* 0x0000698d9e00d986 */ /* 0x0001e2000c101124 */
[----:B------:R-:W-:Y:S05]  /*3df0*/  @P2 BRA `(.L_x_139) ;  /* 0x00000000000c2947 */ /* 0x000fea0003800000 */
[----:B--2---:R-:W3:Y:S02]  /*3e00*/  LDG.E.U8 R155, desc[UR36][R162.64+0x68] ;  /* 0x00006824a29b7981 */ /* 0x004ee4000c1e1100 */
[----:B---3--:R-:W-:-:S05]  /*3e10*/  PRMT R89, R155, 0x8880, RZ ;  /* 0x000088809b597816 */ /* 0x008fca00000000ff */
[----:B------:R-:W-:-:S07]  /*3e20*/  IMAD R164, R89, R154, RZ ;  /* 0x0000009a59a47224 */ /* 0x000fce00078e02ff */
.L_x_139:
[----:B------:R-:W-:Y:S05]  /*3e30*/  BSYNC B1 ;  /* 0x0000000000017941 */ /* 0x000fea0003800000 */
.L_x_138:
        /* <DEDUP_REMOVED lines=11> */
.L_x_141:
[----:B------:R-:W-:Y:S05]  /*3ef0*/  BSYNC B1 ;  /* 0x0000000000017941 */ /* 0x000fea0003800000 */
.L_x_140:
[----:B------:R-:W-:Y:S01]  /*3f00*/  @!P4 IMAD R143, R143, R153, R164 ;  /* 0x000000998f8fc224 */ /* 0x000fe200078e02a4 */
[----:B------:R-:W-:Y:S04]  /*3f10*/  BSSY B1, `(.L_x_142) ;  /* 0x0000006000017945 */ /* 0x000fe80003800000 */
[----:B------:R0:W-:Y:S01]  /*3f20*/  @!P4 STG.E.U8 desc[UR36][R8.64+0x69], R143 ;  /* 0x0000698f0800c986 */ /* 0x0001e2000c101124 */
[----:B------:R-:W-:Y:S05]  /*3f30*/  @P3 BRA `(.L_x_143) ;  /* 0x00000000000c3947 */ /* 0x000fea0003800000 */
[----:B--2---:R-:W3:Y:S02]  /*3f40*/  LDG.E.U8 R155, desc[UR36][R22.64+0x70] ;  /* 0x00007024169b7981 */ /* 0x004ee4000c1e1100 */
[----:B---3--:R-:W-:-:S05]  /*3f50*/  PRMT R89, R155, 0x8880, RZ ;  /* 0x000088809b597816 */ /* 0x008fca00000000ff */
[----:B------:R-:W-:-:S07]  /*3f60*/  IMAD R164, R89, R154, RZ ;  /* 0x0000009a59a47224 */ /* 0x000fce00078e02ff */
.L_x_143:
[----:B------:R-:W-:Y:S05]  /*3f70*/  BSYNC B1 ;  /* 0x0000000000017941 */ /* 0x000fea0003800000 */
.L_x_142:
[----:B---3--:R-:W-:Y:S01]  /*3f80*/  @!P3 IMAD R89, R144, R153, R164 ;  /* 0x000000999059b224 */ /* 0x008fe200078e02a4 */
[----:B------:R-:W-:Y:S04]  /*3f90*/  BSSY B1, `(.L_x_144) ;  /* 0x0000006000017945 */ /* 0x000fe80003800000 */
[----:B------:R3:W-:Y:S01]  /*3fa0*/  @!P3 STG.E.U8 desc[UR36][R158.64+0x70], R89 ;  /* 0x000070599e00b986 */ /* 0x0007e2000c101124 */
[----:B------:R-:W-:Y:S05]  /*3fb0*/  @P5 BRA `(.L_x_145) ;  /* 0x00000000000c5947 */ /* 0x000fea0003800000 */
[----:B--2---:R-:W3:Y:S02]  /*3fc0*/  LDG.E.U8 R155, desc[UR36][R22.64+0x71] ;  /* 0x00007124169b7981 */ /* 0x004ee4000c1e1100 */
[----:B---3--:R-:W-:-:S05]  /*3fd0*/  PRMT R89, R155, 0x8880, RZ ;  /* 0x000088809b597816 */ /* 0x008fca00000000ff */
[----:B------:R-:W-:-:S07]  /*3fe0*/  IMAD R164, R89, R154, RZ ;  /* 0x0000009a59a47224 */ /* 0x000fce00078e02ff */
.L_x_145:
[----:B------:R-:W-:Y:S05]  /*3ff0*/  BSYNC B1 ;  /* 0x0000000000017941 */ /* 0x000fea0003800000 */
.L_x_144:
[----:B------:R-:W-:Y:S01]  /*4000*/  @!P5 IMAD R145, R145, R153, R164 ;  /* 0x000000999191d224 */ /* 0x000fe200078e02a4 */
[----:B------:R-:W-:Y:S04]  /*4010*/  BSSY B1, `(.L_x_146) ;  /* 0x0000006000017945 */ /* 0x000fe80003800000 */
[----:B------:R0:W-:Y:S01]  /*4020*/  @!P5 STG.E.U8 desc[UR36][R158.64+0x71], R145 ;  /* 0x000071919e00d986 */ /* 0x0001e2000c101124 */
[----:B------:R-:W-:Y:S05]  /*4030*/  @P2 BRA `(.L_x_147) ;  /* 0x00000000000c2947 */ /* 0x000fea0003800000 */
[----:B--2---:R-:W3:Y:S02]  /*4040*/  LDG.E.U8 R155, desc[UR36][R162.64+0x70] ;  /* 0x00007024a29b7981 */ /* 0x004ee4000c1e1100 */
[----:B---3--:R-:W-:-:S05]  /*4050*/  PRMT R89, R155, 0x8880, RZ ;  /* 0x000088809b597816 */ /* 0x008fca00000000ff */
[----:B------:R-:W-:-:S07]  /*4060*/  IMAD R164, R89, R154, RZ ;  /* 0x0000009a59a47224 */ /* 0x000fce00078e02ff */
.L_x_147:
[----:B------:R-:W-:Y:S05]  /*4070*/  BSYNC B1 ;  /* 0x0000000000017941 */ /* 0x000fea0003800000 */
.L_x_146:
[C---:B------:R-:W-:Y:S01]  /*4080*/  ISETP.LT.OR P4, PT, R3.reuse, 0x72, !P1 ;  /* 0x000000720300780c */ /* 0x040fe20004f81670 */
[----:B---3--:R-:W-:Y:S01]  /*4090*/  @!P2 IMAD R89, R146, R153, R164 ;  /* 0x000000999259a224 */ /* 0x008fe200078e02a4 */
[----:B------:R-:W-:Y:S01]  /*40a0*/  BSSY B1, `(.L_x_148) ;  /* 0x000000b000017945 */ /* 0x000fe20003800000 */
[----:B------:R-:W-:Y:S02]  /*40b0*/  ISETP.LT.OR P3, PT, R3, 0x79, !P0 ;  /* 0x000000790300780c */ /* 0x000fe40004761670 */
[----:B------:R-:W-:Y:S01]  /*40c0*/  IADD3 R165, P5, R165, 0x80, RZ ;  /* 0x00000080a5a57810 */ /* 0x000fe20007fbe0ff */
[----:B------:R3:W-:Y:S01]  /*40d0*/  @!P2 STG.E.U8 desc[UR36][R8.64+0x70], R89 ;  /* 0x000070590800a986 */ /* 0x0007e2000c101124 */
[C---:B------:R-:W-:Y:S02]  /*40e0*/  ISETP.LT.OR P2, PT, R3.reuse, 0x79, !P1 ;  /* 0x000000790300780c */ /* 0x040fe40004f41670 */
[C---:B------:R-:W-:Y:S02]  /*40f0*/  ISETP.LT.OR P0, PT, R3.reuse, 0x7a, !P0 ;  /* 0x0000007a0300780c */ /* 0x040fe40004701670 */
[----:B------:R-:W-:-:S02]  /*4100*/  ISETP.LT.OR P1, PT, R3, 0x7a, !P1 ;  /* 0x0000007a0300780c */ /* 0x000fc40004f21670 */
[----:B------:R-:W-:Y:S11]  /*4110*/  @P4 BRA `(.L_x_149) ;  /* 0x00000000000c4947 */ /* 0x000ff60003800000 */
[----:B--2---:R-:W3:Y:S02]  /*4120*/  LDG.E.U8 R155, desc[UR36][R162.64+0x71] ;  /* 0x00007124a29b7981 */ /* 0x004ee4000c1e1100 */
[----:B---3--:R-:W-:-:S05]  /*4130*/  PRMT R89, R155, 0x8880, RZ ;  /* 0x000088809b597816 */ /* 0x008fca00000000ff */
[----:B------:R-:W-:-:S07]  /*4140*/  IMAD R164, R89, R154, RZ ;  /* 0x0000009a59a47224 */ /* 0x000fce00078e02ff */
.L_x_149:
[----:B------:R-:W-:Y:S05]  /*4150*/  BSYNC B1 ;  /* 0x0000000000017941 */ /* 0x000fea0003800000 */
.L_x_148:
[----:B------:R-:W-:Y:S01]  /*4160*/  @!P4 IMAD R147, R147, R153, R164 ;  /* 0x000000999393c224 */ /* 0x000fe200078e02a4 */
[----:B------:R-:W-:Y:S04]  /*4170*/  BSSY B1, `(.L_x_150) ;  /* 0x0000006000017945 */ /* 0x000fe80003800000 */
[----:B------:R0:W-:Y:S01]  /*4180*/  @!P4 STG.E.U8 desc[UR36][R8.64+0x71], R147 ;  /* 0x000071930800c986 */ /* 0x0001e2000c101124 */
[----:B------:R-:W-:Y:S05]  /*4190*/  @P3 BRA `(.L_x_151) ;  /* 0x00000000000c3947 */ /* 0x000fea0003800000 */
[----:B--2---:R-:W3:Y:S02]  /*41a0*/  LDG.E.U8 R155, desc[UR36][R22.64+0x78] ;  /* 0x00007824169b7981 */ /* 0x004ee4000c1e1100 */
[----:B---3--:R-:W-:-:S05]  /*41b0*/  PRMT R89, R155, 0x8880, RZ ;  /* 0x000088809b597816 */ /* 0x008fca00000000ff */
[----:B------:R-:W-:-:S07]  /*41c0*/  IMAD R164, R89, R154, RZ ;  /* 0x0000009a59a47224 */ /* 0x000fce00078e02ff */
.L_x_151:
[----:B------:R-:W-:Y:S05]  /*41d0*/  BSYNC B1 ;  /* 0x0000000000017941 */ /* 0x000fea0003800000 */
.L_x_150:
[----:B---3--:R-:W-:Y:S01]  /*41e0*/  @!P3 IMAD R89, R148, R153, R164 ;  /* 0x000000999459b224 */ /* 0x008fe200078e02a4 */
[----:B------:R-:W-:Y:S01]  /*41f0*/  BSSY B1, `(.L_x_152) ;  /* 0x0000007000017945 */ /* 0x000fe20003800000 */
[----:B----4-:R-:W-:-:S03]  /*4200*/  IMAD.X R91, RZ, RZ, R5, P5 ;  /* 0x000000ffff5b7224 */ /* 0x010fc600028e0605 */
[----:B------:R3:W-:Y:S01]  /*4210*/  @!P3 STG.E.U8 desc[UR36][R158.64+0x78], R89 ;  /* 0x000078599e00b986 */ /* 0x0007e2000c101124 */
[----:B------:R-:W-:Y:S05]  /*4220*/  @P0 BRA `(.L_x_153) ;  /* 0x00000000000c0947 */ /* 0x000fea0003800000 */
[----:B--2---:R-:W2:Y:S02]  /*4230*/  LDG.E.U8 R155, desc[UR36][R22.64+0x79] ;  /* 0x00007924169b7981 */ /* 0x004ea4000c1e1100 */
[----:B--2---:R-:W-:-:S05]  /*4240*/  PRMT R5, R155, 0x8880, RZ ;  /* 0x000088809b057816 */ /* 0x004fca00000000ff */
[----:B------:R-:W-:-:S07]  /*4250*/  IMAD R164, R5, R154, RZ ;  /* 0x0000009a05a47224 */ /* 0x000fce00078e02ff */
.L_x_153:
[----:B------:R-:W-:Y:S05]  /*4260*/  BSYNC B1 ;  /* 0x0000000000017941 */ /* 0x000fea0003800000 */
.L_x_152:
[----:B------:R-:W-:Y:S01]  /*4270*/  @!P0 IMAD R149, R149, R153, R164 ;  /* 0x0000009995958224 */ /* 0x000fe200078e02a4 */
[----:B------:R-:W-:Y:S01]  /*4280*/  BSSY B1, `(.L_x_154) ;  /* 0x0000007000017945 */ /* 0x000fe20003800000 */
[----:B------:R-:W-:-:S03]  /*4290*/  IMAD R4, R91, R156, RZ ;  /* 0x0000009c5b047224 */ /* 0x000fc600078e02ff */
[----:B------:R4:W-:Y:S01]  /*42a0*/  @!P0 STG.E.U8 desc[UR36][R158.64+0x79], R149 ;  /* 0x000079959e008986 */ /* 0x0009e2000c101124 */
[----:B------:R-:W-:Y:S05]  /*42b0*/  @P2 BRA `(.L_x_155) ;  /* 0x00000000000c2947 */ /* 0x000fea0003800000 */
[----:B--2---:R-:W2:Y:S02]  /*42c0*/  LDG.E.U8 R155, desc[UR36][R162.64+0x78] ;  /* 0x00007824a29b7981 */ /* 0x004ea4000c1e1100 */
[----:B--2---:R-:W-:-:S05]  /*42d0*/  PRMT R5, R155, 0x8880, RZ ;  /* 0x000088809b057816 */ /* 0x004fca00000000ff */
[----:B------:R-:W-:-:S07]  /*42e0*/  IMAD R164, R5, R154, RZ ;  /* 0x0000009a05a47224 */ /* 0x000fce00078e02ff */
.L_x_155:
[----:B------:R-:W-:Y:S05]  /*42f0*/  BSYNC B1 ;  /* 0x0000000000017941 */ /* 0x000fea0003800000 */
.L_x_154:
[----:B------:R-:W-:Y:S01]  /*4300*/  @!P2 IMAD R5, R150, R153, R164 ;  /* 0x000000999605a224 */ /* 0x000fe200078e02a4 */
[----:B------:R-:W-:Y:S01]  /*4310*/  BSSY B1, `(.L_x_156) ;  /* 0x0000009000017945 */ /* 0x000fe20003800000 */
[C---:B0-----:R-:W-:Y:S02]  /*4320*/  IMAD R23, R165.reuse, R157, R4 ;  /* 0x0000009da5177224 */ /* 0x041fe400078e0204 */
[CC--:B------:R-:W-:Y:S01]  /*4330*/  IMAD.WIDE.U32 R160, R165.reuse, R156.reuse, R160 ;  /* 0x0000009ca5a07225 */ /* 0x0c0fe200078e00a0 */
[----:B------:R0:W-:Y:S03]  /*4340*/  @!P2 STG.E.U8 desc[UR36][R8.64+0x78], R5 ;  /* 0x000078050800a986 */ /* 0x0001e6000c101124 */
[----:B------:R-:W-:Y:S01]  /*4350*/  IMAD.WIDE.U32 R156, R165, R156, R20 ;  /* 0x0000009ca59c7225 */ /* 0x000fe200078e0014 */
[----:B------:R-:W-:Y:S06]  /*4360*/  @P1 BRA `(.L_x_157) ;  /* 0x00000000000c1947 */ /* 0x000fec0003800000 */
[----:B--2---:R-:W0:Y:S02]  /*4370*/  LDG.E.U8 R155, desc[UR36][R162.64+0x79] ;  /* 0x00007924a29b7981 */ /* 0x004e24000c1e1100 */
[----:B0-----:R-:W-:-:S05]  /*4380*/  PRMT R5, R155, 0x8880, RZ ;  /* 0x000088809b057816 */ /* 0x001fca00000000ff */
[----:B------:R-:W-:-:S07]  /*4390*/  IMAD R164, R5, R154, RZ ;  /* 0x0000009a05a47224 */ /* 0x000fce00078e02ff */
.L_x_157:
[----:B------:R-:W-:Y:S05]  /*43a0*/  BSYNC B1 ;  /* 0x0000000000017941 */ /* 0x000fea0003800000 */
.L_x_156:
[----:B------:R-:W-:Y:S01]  /*43b0*/  @!P1 IMAD R151, R151, R153, R164 ;  /* 0x0000009997979224 */ /* 0x000fe200078e02a4 */
[----:B------:R-:W-:Y:S01]  /*43c0*/  ISETP.GE.AND P2, PT, R0, 0x81, PT ;  /* 0x000000810000780c */ /* 0x000fe20003f46270 */
[----:B------:R-:W-:Y:S01]  /*43d0*/  BSSY B1, `(.L_x_158) ;  /* 0x000000c000017945 */ /* 0x000fe20003800000 */
[----:B------:R-:W-:Y:S02]  /*43e0*/  IADD3 R4, P5, R156, R12, RZ ;  /* 0x0000000c9c047210 */ /* 0x000fe40007fbe0ff */
[----:B------:R1:W-:Y:S01]  /*43f0*/  @!P1 STG.E.U8 desc[UR36][R8.64+0x79], R151 ;  /* 0x0000799708009986 */ /* 0x0003e2000c101124 */
[----:B------:R-:W-:Y:S02]  /*4400*/  ISETP.LT.OR P1, PT, R3, 0x1, !P2 ;  /* 0x000000010300780c */ /* 0x000fe40005721670 */
[----:B0-----:R-:W-:Y:S02]  /*4410*/  IADD3.X R5, R13, R157, R23, P5, !PT ;  /* 0x0000009d0d057210 */ /* 0x001fe40002ffe417 */
[----:B------:R-:W-:-:S02]  /*4420*/  ISETP.GE.AND P0, PT, R0, 0x89, PT ;  /* 0x000000890000780c */ /* 0x000fc40003f06270 */
[----:B------:R-:W-:Y:S02]  /*4430*/  IADD3 R12, P4, P3, R14, R12, R160 ;  /* 0x0000000c0e0c7210 */ /* 0x000fe40007b9e0a0 */
[----:B------:R-:W-:-:S05]  /*4440*/  ISETP.LT.OR P5, PT, R3, 0x2, !P2 ;  /* 0x000000020300780c */ /* 0x000fca00057a1670 */
[----:B-1----:R-:W-:Y:S08]  /*4450*/  @P1 BRA `(.L_x_159) ;  /* 0x00000000000c1947 */ /* 0x002ff00003800000 */
[----:B--2---:R-:W2:Y:S02]  /*4460*/  LDG.E.U8 R155, desc[UR36][R4.64] ;  /* 0x00000024049b7981 */ /* 0x004ea4000c1e1100 */
[----:B--2---:R-:W-:-:S05]  /*4470*/  PRMT R9, R155, 0x8880, RZ ;  /* 0x000088809b097816 */ /* 0x004fca00000000ff */
[----:B------:R-:W-:-:S07]  /*4480*/  IMAD R164, R9, R154, RZ ;  /* 0x0000009a09a47224 */ /* 0x000fce00078e02ff */
.L_x_159:
[----:B------:R-:W-:Y:S05]  /*4490*/  BSYNC B1 ;  /* 0x0000000000017941 */ /* 0x000fea0003800000 */
.L_x_158:
[----:B------:R-:W-:Y:S01]  /*44a0*/  @!P1 IMAD R9, R24, R153, R164 ;  /* 0x0000009918099224 */ /* 0x000fe200078e02a4 */
[----:B------:R-:W-:Y:S01]  /*44b0*/  BSSY B1, `(.L_x_160) ;  /* 0x0000007000017945 */ /* 0x000fe20003800000 */
[----:B------:R-:W-:-:S03]  /*44c0*/  IMAD.IADD R160, R23, 0x1, R161 ;  /* 0x0000000117a07824 */ /* 0x000fc600078e02a1 */
[----:B------:R0:W-:Y:S01]  /*44d0*/  @!P1 STG.E.U8 desc[UR36][R6.64], R9 ;  /* 0x0000000906009986 */ /* 0x0001e2000c101124 */
[----:B------:R-:W-:Y:S05]  /*44e0*/  @P5 BRA `(.L_x_161) ;  /* 0x00000000000c5947 */ /* 0x000fea0003800000 */
[----:B--2---:R-:W0:Y:S02]  /*44f0*/  LDG.E.U8 R155, desc[UR36][R4.64+0x1] ;  /* 0x00000124049b7981 */ /* 0x004e24000c1e1100 */
[----:B0-----:R-:W-:-:S05]  /*4500*/  PRMT R9, R155, 0x8880, RZ ;  /* 0x000088809b097816 */ /* 0x001fca00000000ff */
[----:B------:R-:W-:-:S07]  /*4510*/  IMAD R164, R9, R154, RZ ;  /* 0x0000009a09a47224 */ /* 0x000fce00078e02ff */
.L_x_161:
[----:B------:R-:W-:Y:S05]  /*4520*/  BSYNC B1 ;  /* 0x0000000000017941 */ /* 0x000fea0003800000 */
.L_x_160:
[----:B------:R-:W-:Y:S01]  /*4530*/  ISETP.LT.OR P1, PT, R3, 0x1, !P0 ;  /* 0x000000010300780c */ /* 0x000fe20004721670 */
[----:B------:R-:W-:Y:S01]  /*4540*/  @!P5 IMAD R25, R25, R153, R164 ;  /* 0x000000991919d224 */ /* 0x000fe200078e02a4 */
[----:B------:R-:W-:Y:S01]  /*4550*/  BSSY B1, `(.L_x_162) ;  /* 0x000000a000017945 */ /* 0x000fe20003800000 */
[----:B------:R-:W-:Y:S02]  /*4560*/  IADD3.X R13, R21, R13, R160, P4, P3 ;  /* 0x0000000d150d7210 */ /* 0x000fe400027e64a0 */
[C---:B------:R-:W-:Y:S01]  /*4570*/  ISETP.LT.OR P4, PT, R3.reuse, 0x2, !P0 ;  /* 0x000000020300780c */ /* 0x040fe20004781670 */
[----:B------:R1:W-:Y:S01]  /*4580*/  @!P5 STG.E.U8 desc[UR36][R6.64+0x1], R25 ;  /* 0x000001190600d986 */ /* 0x0003e2000c101124 */
[C---:B------:R-:W-:Y:S02]  /*4590*/  ISETP.LT.OR P5, PT, R3.reuse, 0x9, !P2 ;  /* 0x000000090300780c */ /* 0x040fe400057a1670 */
[----:B------:R-:W-:-:S04]  /*45a0*/  ISETP.LT.OR P3, PT, R3, 0xa, !P2 ;  /* 0x0000000a0300780c */ /* 0x000fc80005761670 */
[----:B------:R-:W-:Y:S09]  /*45b0*/  @P1 BRA `(.L_x_163) ;  /* 0x00000000000c1947 */ /* 0x000ff20003800000 */
[----:B--2---:R-:W0:Y:S02]  /*45c0*/  LDG.E.U8 R155, desc[UR36][R12.64] ;  /* 0x000000240c9b7981 */ /* 0x004e24000c1e1100 */
[----:B0-----:R-:W-:-:S05]  /*45d0*/  PRMT R9, R155, 0x8880, RZ ;  /* 0x000088809b097816 */ /* 0x001fca00000000ff */
[----:B------:R-:W-:-:S07]  /*45e0*/  IMAD R164, R9, R154, RZ ;  /* 0x0000009a09a47224 */ /* 0x000fce00078e02ff */
.L_x_163:
[----:B------:R-:W-:Y:S05]  /*45f0*/  BSYNC B1 ;  /* 0x0000000000017941 */ /* 0x000fea0003800000 */
.L_x_162:
[----:B0-----:R-:W-:Y:S01]  /*4600*/  @!P1 IMAD R9, R26, R153, R164 ;  /* 0x000000991a099224 */ /* 0x001fe200078e02a4 */
[----:B------:R-:W-:Y:S04]  /*4610*/  BSSY B1, `(.L_x_164) ;  /* 0x0000006000017945 */ /* 0x000fe80003800000 */
[----:B------:R0:W-:Y:S01]  /*4620*/  @!P1 STG.E.U8 desc[UR36][R10.64], R9 ;  /* 0x000000090a009986 */ /* 0x0001e2000c101124 */
[----:B------:R-:W-:Y:S05]  /*4630*/  @P4 BRA `(.L_x_165) ;  /* 0x00000000000c4947 */ /* 0x000fea0003800000 */
[----:B--2---:R-:W0:Y:S02]  /*4640*/  LDG.E.U8 R155, desc[UR36][R12.64+0x1] ;  /* 0x000001240c9b7981 */ /* 0x004e24000c1e1100 */
[----:B0-----:R-:W-:-:S05]  /*4650*/  PRMT R9, R155, 0x8880, RZ ;  /* 0x000088809b097816 */ /* 0x001fca00000000ff */
[----:B------:R-:W-:-:S07]  /*4660*/  IMAD R164, R9, R154, RZ ;  /* 0x0000009a09a47224 */ /* 0x000fce00078e02ff */
.L_x_165:
[----:B------:R-:W-:Y:S05]  /*4670*/  BSYNC B1 ;  /* 0x0000000000017941 */ /* 0x000fea0003800000 */
.L_x_164:
[----:B------:R-:W-:Y:S01]  /*4680*/  @!P4 IMAD R27, R27, R153, R164 ;  /* 0x000000991b1bc224 */ /* 0x000fe200078e02a4 */
[----:B------:R-:W-:Y:S04]  /*4690*/  BSSY B1, `(.L_x_166) ;  /* 0x0000006000017945 */ /* 0x000fe80003800000 */
[----:B------:R0:W-:Y:S01]  /*46a0*/  @!P4 STG.E.U8 desc[UR36][R10.64+0x1], R27 ;  /* 0x0000011b0a00c986 */ /* 0x0001e2000c101124 */
[----:B------:R-:W-:Y:S05]  /*46b0*/  @P5 BRA `(.L_x_167) ;  /* 0x00000000000c5947 */ /* 0x000fea0003800000 */
[----:B--2---:R-:W0:Y:S02]  /*46c0*/  LDG.E.U8 R155, desc[UR36][R4.64+0x8] ;  /* 0x00000824049b7981 */ /* 0x004e24000c1e1100 */
[----:B0-----:R-:W-:-:S05]  /*46d0*/  PRMT R9, R155, 0x8880, RZ ;  /* 0x000088809b097816 */ /* 0x001fca00000000ff */
[----:B------:R-:W-:-:S07]  /*46e0*/  IMAD R164, R9, R154, RZ ;  /* 0x0000009a09a47224 */ /* 0x000fce00078e02ff */
.L_x_167:
[----:B------:R-:W-:Y:S05]  /*46f0*/  BSYNC B1 ;  /* 0x0000000000017941 */ /* 0x000fea0003800000 */
.L_x_166:
[----:B0-----:R-:W-:Y:S01]  /*4700*/  @!P5 IMAD R9, R28, R153, R164 ;  /* 0x000000991c09d224 */ /* 0x001fe200078e02a4 */
[----:B------:R-:W-:Y:S04]  /*4710*/  BSSY B1, `(.L_x_168) ;  /* 0x0000006000017945 */ /* 0x000fe80003800000 */
[----:B------:R0:W-:Y:S01]  /*4720*/  @!P5 STG.E.U8 desc[UR36][R6.64+0x8], R9 ;  /* 0x000008090600d986 */ /* 0x0001e2000c101124 */
[----:B------:R-:W-:Y:S05]  /*4730*/  @P3 BRA `(.L_x_169) ;  /* 0x00000000000c3947 */ /* 0x000fea0003800000 */
[----:B--2---:R-:W0:Y:S02]  /*4740*/  LDG.E.U8 R155, desc[UR36][R4.64+0x9] ;  /* 0x00000924049b7981 */ /* 0x004e24000c1e1100 */
[----:B0-----:R-:W-:-:S05]  /*4750*/  PRMT R9, R155, 0x8880, RZ ;  /* 0x000088809b097816 */ /* 0x001fca00000000ff */
[----:B------:R-:W-:-:S07]  /*4760*/  IMAD R164, R9, R154, RZ ;  /* 0x0000009a09a47224 */ /* 0x000fce00078e02ff */
.L_x_169:
[----:B------:R-:W-:Y:S05]  /*4770*/  BSYNC B1 ;  /* 0x0000000000017941 */ /* 0x000fea0003800000 */
.L_x_168:
[----:B------:R-:W-:Y:S01]  /*4780*/  ISETP.LT.OR P5, PT, R3, 0x9, !P0 ;  /* 0x000000090300780c */ /* 0x000fe200047a1670 */
[----:B------:R-:W-:Y:S01]  /*4790*/  @!P3 IMAD R29, R29, R153, R164 ;  /* 0x000000991d1db224 */ /* 0x000fe200078e02a4 */
[----:B------:R-:W-:Y:S01]  /*47a0*/  BSSY B1, `(.L_x_170) ;  /* 0x0000009000017945 */ /* 0x000fe20003800000 */
[C---:B------:R-:W-:Y:S02]  /*47b0*/  ISETP.LT.OR P4, PT, R3.reuse, 0xa, !P0 ;  /* 0x0000000a0300780c */ /* 0x040fe40004781670 */
[C---:B------:R-:W-:Y:S01]  /*47c0*/  ISETP.LT.OR P1, PT, R3.reuse, 0x12, !P2 ;  /* 0x000000120300780c */ /* 0x040fe20005721670 */
[----:B------:R0:W-:Y:S01]  /*47d0*/  @!P3 STG.E.U8 desc[UR36][R6.64+0x9], R29 ;  /* 0x0000091d0600b986 */ /* 0x0001e2000c101124 */
[----:B------:R-:W-:-:S06]  /*47e0*/  ISETP.LT.OR P3, PT, R3, 0x11, !P2 ;  /* 0x000000110300780c */ /* 0x000fcc0005761670 */
[----:B------:R-:W-:Y:S07]  /*47f0*/  @P5 BRA `(.L_x_171) ;  /* 0x00000000000c5947 */ /* 0x000fee0003800000 */
[----:B--2---:R-:W0:Y:S02]  /*4800*/  LDG.E.U8 R155, desc[UR36][R12.64+0x8] ;  /* 0x000008240c9b7981 */ /* 0x004e24000c1e1100 */
[----:B0-----:R-:W-:-:S05]  /*4810*/  PRMT R9, R155, 0x8880, RZ ;  /* 0x000088809b097816 */ /* 0x001fca00000000ff */
[----:B------:R-:W-:-:S07]  /*4820*/  IMAD R164, R9, R154, RZ ;  /* 0x0000009a09a47224 */ /* 0x000fce00078e02ff */
.L_x_171:
[----:B------:R-:W-:Y:S05]  /*4830*/  BSYNC B1 ;  /* 0x0000000000017941 */ /* 0x000fea0003800000 */
.L_x_170:
[----:B0-----:R-:W-:Y:S01]  /*4840*/  @!P5 IMAD R9, R30, R153, R164 ;  /* 0x000000991e09d224 */ /* 0x001fe200078e02a4 */
[----:B------:R-:W-:Y:S04]  /*4850*/  BSSY B1, `(.L_x_172) ;  /* 0x0000006000017945 */ /* 0x000fe80003800000 */
[----:B------:R0:W-:Y:S01]  /*4860*/  @!P5 STG.E.U8 desc[UR36][R10.64+0x8], R9 ;  /* 0x000008090a00d986 */ /* 0x0001e2000c101124 */
[----:B------:R-:W-:Y:S05]  /*4870*/  @P4 BRA `(.L_x_173) ;  /* 0x00000000000c4947 */ /* 0x000fea0003800000 */
[----:B--2---:R-:W0:Y:S02]  /*4880*/  LDG.E.U8 R155, desc[UR36][R12.64+0x9] ;  /* 0x000009240c9b7981 */ /* 0x004e24000c1e1100 */
[----:B0-----:R-:W-:-:S05]  /*4890*/  PRMT R9, R155, 0x8880, RZ ;  /* 0x000088809b097816 */ /* 0x001fca00000000ff */
[----:B------:R-:W-:-:S07]  /*48a0*/  IMAD R164, R9, R154, RZ ;  /* 0x0000009a09a47224 */ /* 0x000fce00078e02ff */
.L_x_173:
[----:B------:R-:W-:Y:S05]  /*48b0*/  BSYNC B1 ;  /* 0x0000000000017941 */ /* 0x000fea0003800000 */
.L_x_172:
[----:B------:R-:W-:Y:S01]  /*48c0*/  @!P4 IMAD R31, R31, R153, R164 ;  /* 0x000000991f1fc224 */ /* 0x000fe200078e02a4 */
[----:B------:R-:W-:Y:S04]  /*48d0*/  BSSY B1, `(.L_x_174) ;  /* 0x0000006000017945 */ /* 0x000fe80003800000 */
[----:B------:R0:W-:Y:S01]  /*48e0*/  @!P4 STG.E.U8 desc[UR36][R10.64+0x9], R31 ;  /* 0x0000091f0a00c986 */ /* 0x0001e2000c101124 */
[----:B------:R-:W-:Y:S05]  /*48f0*/  @P3 BRA `(.L_x_175) ;  /* 0x00000000000c3947 */ /* 0x000fea0003800000 */
[----:B--2---:R-:W0:Y:S02]  /*4900*/  LDG.E.U8 R155, desc[UR36][R4.64+0x10] ;  /* 0x00001024049b7981 */ /* 0x004e24000c1e1100 */
[----:B0-----:R-:W-:-:S05]  /*4910*/  PRMT R9, R155, 0x8880, RZ ;  /* 0x000088809b097816 */ /* 0x001fca00000000ff */
[----:B------:R-:W-:-:S07]  /*4920*/  IMAD R164, R9, R154, RZ ;  /* 0x0000009a09a47224 */ /* 0x000fce00078e02ff */
.L_x_175:
[----:B------:R-:W-:Y:S05]  /*4930*/  BSYNC B1 ;  /* 0x0000000000017941 */ /* 0x000fea0003800000 */
.L_x_174:
[----:B0-----:R-:W-:Y:S01]  /*4940*/  @!P3 IMAD R9, R32, R153, R164 ;  /* 0x000000992009b224 */ /* 0x001fe200078e02a4 */
[----:B------:R-:W-:Y:S04]  /*4950*/  BSSY B1, `(.L_x_176) ;  /* 0x0000006000017945 */ /* 0x000fe80003800000 */
[----:B------:R0:W-:Y:S01]  /*4960*/  @!P3 STG.E.U8 desc[UR36][R6.64+0x10], R9 ;  /* 0x000010090600b986 */ /* 0x0001e2000c101124 */
[----:B------:R-:W-:Y:S05]  /*4970*/  @P1 BRA `(.L_x_177) ;  /* 0x00000000000c1947 */ /* 0x000fea0003800000 */
[----:B--2---:R-:W0:Y:S02]  /*4980*/  LDG.E.U8 R155, desc[UR36][R4.64+0x11] ;  /* 0x00001124049b7981 */ /* 0x004e24000c1e1100 */
[----:B0-----:R-:W-:-:S05]  /*4990*/  PRMT R9, R155, 0x8880, RZ ;  /* 0x000088809b097816 */ /* 0x001fca00000000ff */
[----:B------:R-:W-:-:S07]  /*49a0*/  IMAD R164, R9, R154, RZ ;  /* 0x0000009a09a47224 */ /* 0x000fce00078e02ff */
.L_x_177:
[----:B------:R-:W-:Y:S05]  /*49b0*/  BSYNC B1 ;  /* 0x0000000000017941 */ /* 0x000fea0003800000 */
.L_x_176:
        /* <DEDUP_REMOVED lines=11> */
.L_x_179:
[----:B------:R-:W-:Y:S05]  /*4a70*/  BSYNC B1 ;  /* 0x0000000000017941 */ /* 0x000fea0003800000 */
.L_x_178:
[----:B0-----:R-:W-:Y:S01]  /*4a80*/  @!P4 IMAD R9, R34, R153, R164 ;  /* 0x000000992209c224 */ /* 0x001fe200078e02a4 */
[----:B------:R-:W-:Y:S04]  /*4a90*/  BSSY B1, `(.L_x_180) ;  /* 0x0000006000017945 */ /* 0x000fe80003800000 */
[----:B------:R0:W-:Y:S01]  /*4aa0*/  @!P4 STG.E.U8 desc[UR36][R10.64+0x10], R9 ;  /* 0x000010090a00c986 */ /* 0x0001e2000c101124 */
[----:B------:R-:W-:Y:S05]  /*4ab0*/  @P3 BRA `(.L_x_181) ;  /* 0x00000000000c3947 */ /* 0x000fea0003800000 */
[----:B--2---:R-:W0:Y:S02]  /*4ac0*/  LDG.E.U8 R155, desc[UR36][R12.64+0x11] ;  /* 0x000011240c9b7981 */ /* 0x004e24000c1e1100 */
[----:B0-----:R-:W-:-:S05]  /*4ad0*/  PRMT R9, R155, 0x8880, RZ ;  /* 0x000088809b097816 */ /* 0x001fca00000000ff */
[----:B------:R-:W-:-:S07]  /*4ae0*/  IMAD R164, R9, R154, RZ ;  /* 0x0000009a09a47224 */ /* 0x000fce00078e02ff */
.L_x_181:
[----:B------:R-:W-:Y:S05]  /*4af0*/  BSYNC B1 ;  /* 0x0000000000017941 */ /* 0x000fea0003800000 */
.L_x_180:
[----:B------:R-:W-:Y:S01]  /*4b00*/  @!P3 IMAD R35, R35, R153, R164 ;  /* 0x000000992323b224 */ /* 0x000fe200078e02a4 */
[----:B------:R-:W-:Y:S04]  /*4b10*/  BSSY B1, `(.L_x_182) ;  /* 0x0000006000017945 */ /* 0x000fe80003800000 */
[----:B------:R0:W-:Y:S01]  /*4b20*/  @!P3 STG.E.U8 desc[UR36][R10.64+0x11], R35 ;  /* 0x000011230a00b986 */ /* 0x0001e2000c101124 */
[----:B------:R-:W-:Y:S05]  /*4b30*/  @P5 BRA `(.L_x_183) ;  /* 0x00000000000c5947 */ /* 0x000fea0003800000 */
[----:B--2---:R-:W0:Y:S02]  /*4b40*/  LDG.E.U8 R155, desc[UR36][R4.64+0x18] ;  /* 0x00001824049b7981 */ /* 0x004e24000c1e1100 */
[----:B0-----:R-:W-:-:S05]  /*4b50*/  PRMT R9, R155, 0x8880, RZ ;  /* 0x000088809b097816 */ /* 0x001fca00000000ff */
[----:B------:R-:W-:-:S07]  /*4b60*/  IMAD R164, R9, R154, RZ ;  /* 0x0000009a09a47224 */ /* 0x000fce00078e02ff */
.L_x_183:
[----:B------:R-:W-:Y:S05]  /*4b70*/  BSYNC B1 ;  /* 0x0000000000017941 */ /* 0x000fea0003800000 */
.L_x_182:
[----:B0-----:R-:W-:Y:S01]  /*4b80*/  @!P5 IMAD R9, R36, R153, R164 ;  /* 0x000000992409d224 */ /* 0x001fe200078e02a4 */
[----:B------:R-:W-:Y:S04]  /*4b90*/  BSSY B1, `(.L_x_184) ;  /* 0x0000006000017945 */ /* 0x000fe80003800000 */
[----:B------:R0:W-:Y:S01]  /*4ba0*/  @!P5 STG.E.U8 desc[UR36][R6.64+0x18], R9 ;  /* 0x000018090600d986 */ /* 0x0001e2000c101124 */
[----:B------:R-:W-:Y:S05]  /*4bb0*/  @P1 BRA `(.L_x_185) ;  /* 0x00000000000c1947 */ /* 0x000fea0003800000 */
[----:B--2---:R-:W0:Y:S02]  /*4bc0*/  LDG.E.U8 R155, desc[UR36][R4.64+0x19] ;  /* 0x00001924049b7981 */ /* 0x004e24000c1e1100 */
[----:B0-----:R-:W-:-:S05]  /*4bd0*/  PRMT R9, R155, 0x8880, RZ ;  /* 0x000088809b097816 */ /* 0x001fca00000000ff */
[----:B------:R-:W-:-:S07]  /*4be0*/  IMAD R164, R9, R154, RZ ;  /* 0x0000009a09a47224 */ /* 0x000fce00078e02ff */
.L_x_185:
[----:B------:R-:W-:Y:S05]  /*4bf0*/  BSYNC B1 ;  /* 0x0000000000017941 */ /* 0x000fea0003800000 */
.L_x_184:
        /* <DEDUP_REMOVED lines=11> */
.L_x_187:
[----:B------:R-:W-:Y:S05]  /*4cb0*/  BSYNC B1 ;  /* 0x0000000000017941 */ /* 0x000fea0003800000 */
.L_x_186:
[----:B0-----:R-:W-:Y:S01]  /*4cc0*/  @!P4 IMAD R9, R38, R153, R164 ;  /* 0x000000992609c224 */ /* 0x001fe200078e02a4 */
[----:B------:R-:W-:Y:S04]  /*4cd0*/  BSSY B1, `(.L_x_188) ;  /* 0x0000006000017945 */ /* 0x000fe80003800000 */
[----:B------:R0:W-:Y:S01]  /*4ce0*/  @!P4 STG.E.U8 desc[UR36][R10.64+0x18], R9 ;  /* 0x000018090a00c986 */ /* 0x0001e2000c101124 */
[----:B------:R-:W-:Y:S05]  /*4cf0*/  @P3 BRA `(.L_x_189) ;  /* 0x00000000000c3947 */ /* 0x000fea0003800000 */
[----:B--2---:R-:W0:Y:S02]  /*4d00*/  LDG.E.U8 R155, desc[UR36][R12.64+0x19] ;  /* 0x000019240c9b7981 */ /* 0x004e24000c1e1100 */
[----:B0-----:R-:W-:-:S05]  /*4d10*/  PRMT R9, R155, 0x8880, RZ ;  /* 0x000088809b097816 */ /* 0x001fca00000000ff */
[----:B------:R-:W-:-:S07]  /*4d20*/  IMAD R164, R9, R154, RZ ;  /* 0x0000009a09a47224 */ /* 0x000fce00078e02ff */
.L_x_189:
[----:B------:R-:W-:Y:S05]  /*4d30*/  BSYNC B1 ;  /* 0x0000000000017941 */ /* 0x000fea0003800000 */
.L_x_188:
[----:B------:R-:W-:Y:S01]  /*4d40*/  @!P3 IMAD R39, R39, R153, R164 ;  /* 0x000000992727b224 */ /* 0x000fe200078e02a4 */
[----:B------:R-:W-:Y:S04]  /*4d50*/  BSSY B1, `(.L_x_190) ;  /* 0x0000006000017945 */ /* 0x000fe80003800000 */
[----:B------:R0:W-:Y:S01]  /*4d60*/  @!P3 STG.E.U8 desc[UR36][R10.64+0x19], R39 ;  /* 0x000019270a00b986 */ /* 0x0001e2000c101124 */
[----:B------:R-:W-:Y:S05]  /*4d70*/  @P5 BRA `(.L_x_191) ;  /* 0x00000000000c5947 */ /* 0x000fea0003800000 */
[----:B--2---:R-:W0:Y:S02]  /*4d80*/  LDG.E.U8 R155, desc[UR36][R4.64+0x20] ;  /* 0x00002024049b7981 */ /* 0x004e24000c1e1100 */
[----:B0-----:R-:W-:-:S05]  /*4d90*/  PRMT R9, R155, 0x8880, RZ ;  /* 0x000088809b097816 */ /* 0x001fca00000000ff */
[----:B------:R-:W-:-:S07]  /*4da0*/  IMAD R164, R9, R154, RZ ;  /* 0x0000009a09a47224 */ /* 0x000fce00078e02ff */
.L_x_191:
[----:B------:R-:W-:Y:S05]  /*4db0*/  BSYNC B1 ;  /* 0x0000000000017941 */ /* 0x000fea0003800000 */
.L_x_190:
[----:B0-----:R-:W-:Y:S01]  /*4dc0*/  @!P5 IMAD R9, R40, R153, R164 ;  /* 0x000000992809d224 */ /* 0x001fe200078e02a4 */
[----:B------:R-:W-:Y:S04]  /*4dd0*/  BSSY B1, `(.L_x_192) ;  /* 0x0000006000017945 */ /* 0x000fe80003800000 */
[----:B------:R0:W-:Y:S01]  /*4de0*/  @!P5 STG.E.U8 desc[UR36][R6.64+0x20], R9 ;  /* 0x000020090600d986 */ /* 0x0001e2000c101124 */
[----:B------:R-:W-:Y:S05]  /*4df0*/  @P1 BRA `(.L_x_193) ;  /* 0x00000000000c1947 */ /* 0x000fea0003800000 */
[----:B--2---:R-:W0:Y:S02]  /*4e00*/  LDG.E.U8 R155, desc[UR36][R4.64+0x21] ;  /* 0x00002124049b7981 */ /* 0x004e24000c1e1100 */
[----:B0-----:R-:W-:-:S05]  /*4e10*/  PRMT R9, R155, 0x8880, RZ ;  /* 0x000088809b097816 */ /* 0x001fca00000000ff */
[----:B------:R-:W-:-:S07]  /*4e20*/  IMAD R164, R9, R154, RZ ;  /* 0x0000009a09a47224 */ /* 0x000fce00078e02ff */
.L_x_193:
[----:B------:R-:W-:Y:S05]  /*4e30*/  BSYNC B1 ;  /* 0x0000000000017941 */ /* 0x000fea0003800000 */
.L_x_192:
        /* <DEDUP_REMOVED lines=11> */
.L_x_195:
[----:B------:R-:W-:Y:S05]  /*4ef0*/  BSYNC B1 ;  /* 0x0000000000017941 */ /* 0x000fea0003800000 */
.L_x_194:
[----:B0-----:R-:W-:Y:S01]  /*4f00*/  @!P4 IMAD R9, R42, R153, R164 ;  /* 0x000000992a09c224 */ /* 0x001fe200078e02a4 */
[----:B------:R-:W-:Y:S04]  /*4f10*/  BSSY B1, `(.L_x_196) ;  /* 0x0000006000017945 */ /* 0x000fe80003800000 */
[----:B------:R0:W-:Y:S01]  /*4f20*/  @!P4 STG.E.U8 desc[UR36][R10.64+0x20], R9 ;  /* 0x000020090a00c986 */ /* 0x0001e2000c101124 */
[----:B------:R-:W-:Y:S05]  /*4f30*/  @P3 BRA `(.L_x_197) ;  /* 0x00000000000c3947 */ /* 0x000fea0003800000 */
[----:B--2---:R-:W0:Y:S02]  /*4f40*/  LDG.E.U8 R155, desc[UR36][R12.64+0x21] ;  /* 0x000021240c9b7981 */ /* 0x004e24000c1e1100 */
[----:B0-----:R-:W-:-:S05]  /*4f50*/  PRMT R9, R155, 0x8880, RZ ;  /* 0x000088809b097816 */ /* 0x001fca00000000ff */
[----:B------:R-:W-:-:S07]  /*4f60*/  IMAD R164, R9, R154, RZ ;  /* 0x0000009a09a47224 */ /* 0x000fce00078e02ff */
.L_x_197:
[----:B------:R-:W-:Y:S05]  /*4f70*/  BSYNC B1 ;  /* 0x0000000000017941 */ /* 0x000fea0003800000 */
.L_x_196:
[----:B------:R-:W-:Y:S01]  /*4f80*/  @!P3 IMAD R43, R43, R153, R164 ;  /* 0x000000992b2bb224 */ /* 0x000fe200078e02a4 */
[----:B------:R-:W-:Y:S04]  /*4f90*/  BSSY B1, `(.L_x_198) ;  /* 0x0000006000017945 */ /* 0x000fe80003800000 */
[----:B------:R0:W-:Y:S01]  /*4fa0*/  @!P3 STG.E.U8 desc[UR36][R10.64+0x21], R43 ;  /* 0x0000212b0a00b986 */ /* 0x0001e2000c101124 */
[----:B------:R-:W-:Y:S05]  /*4fb0*/  @P5 BRA `(.L_x_199) ;  /* 0x00000000000c5947 */ /* 0x000fea0003800000 */
[----:B--2---:R-:W0:Y:S02]  /*4fc0*/  LDG.E.U8 R155, desc[UR36][R4.64+0x28] ;  /* 0x00002824049b7981 */ /* 0x004e24000c1e1100 */
[----:B0-----:R-:W-:-:S05]  /*4fd0*/  PRMT R9, R155, 0x8880, RZ ;  /* 0x000088809b097816 */ /* 0x001fca00000000ff */
[----:B------:R-:W-:-:S07]  /*4fe0*/  IMAD R164, R9, R154, RZ ;  /* 0x0000009a09a47224 */ /* 0x000fce00078e02ff */
.L_x_199:
[----:B------:R-:W-:Y:S05]  /*4ff0*/  BSYNC B1 ;  /* 0x0000000000017941 */ /* 0x000fea0003800000 */
.L_x_198:
[----:B0-----:R-:W-:Y:S01]  /*5000*/  @!P5 IMAD R9, R44, R153, R164 ;  /* 0x000000992c09d224 */ /* 0x001fe200078e02a4 */
[----:B------:R-:W-:Y:S04]  /*5010*/  BSSY B1, `(.L_x_200) ;  /* 0x0000006000017945 */ /* 0x000fe80003800000 */
[----:B------:R0:W-:Y:S01]  /*5020*/  @!P5 STG.E.U8 desc[UR36][R6.64+0x28], R9 ;  /* 0x000028090600d986 */ /* 0x0001e2000c101124 */
[----:B------:R-:W-:Y:S05]  /*5030*/  @P1 BRA `(.L_x_201) ;  /* 0x00000000000c1947 */ /* 0x000fea0003800000 */
[----:B--2---:R-:W0:Y:S02]  /*5040*/  LDG.E.U8 R155, desc[UR36][R4.64+0x29] ;  /* 0x00002924049b7981 */ /* 0x004e24000c1e1100 */
[----:B0-----:R-:W-:-:S05]  /*5050*/  PRMT R9, R155, 0x8880, RZ ;  /* 0x000088809b097816 */ /* 0x001fca00000000ff */
[----:B------:R-:W-:-:S07]  /*5060*/  IMAD R164, R9, R154, RZ ;  /* 0x0000009a09a47224 */ /* 0x000fce00078e02ff */
.L_x_201:
[----:B------:R-:W-:Y:S05]  /*5070*/  BSYNC B1 ;  /* 0x0000000000017941 */ /* 0x000fea0003800000 */
.L_x_200:
        /* <DEDUP_REMOVED lines=11> */
.L_x_203:
[----:B------:R-:W-:Y:S05]  /*5130*/  BSYNC B1 ;  /* 0x0000000000017941 */ /* 0x000fea0003800000 */
.L_x_202:
[----:B0-----:R-:W-:Y:S01]  /*5140*/  @!P4 IMAD R9, R46, R153, R164 ;  /* 0x000000992e09c224 */ /* 0x001fe200078e02a4 */
[----:B------:R-:W-:Y:S04]  /*5150*/  BSSY B1, `(.L_x_204) ;  /* 0x0000006000017945 */ /* 0x000fe80003800000 */
[----:B------:R0:W-:Y:S01]  /*5160*/  @!P4 STG.E.U8 desc[UR36][R10.64+0x28], R9 ;  /* 0x000028090a00c986 */ /* 0x0001e2000c101124 */
[----:B------:R-:W-:Y:S05]  /*5170*/  @P3 BRA `(.L_x_205) ;  /* 0x00000000000c3947 */ /* 0x000fea0003800000 */
[----:B--2---:R-:W0:Y:S02]  /*5180*/  LDG.E.U8 R155, desc[UR36][R12.64+0x29] ;  /* 0x000029240c9b7981 */ /* 0x004e24000c1e1100 */
[----:B0-----:R-:W-:-:S05]  /*5190*/  PRMT R9, R155, 0x8880, RZ ;  /* 0x000088809b097816 */ /* 0x001fca00000000ff */
[----:B------:R-:W-:-:S07]  /*51a0*/  IMAD R164, R9, R154, RZ ;  /* 0x0000009a09a47224 */ /* 0x000fce00078e02ff */
.L_x_205:
[----:B------:R-:W-:Y:S05]  /*51b0*/  BSYNC B1 ;  /* 0x0000000000017941 */ /* 0x000fea0003800000 */
.L_x_204:
[----:B------:R-:W-:Y:S01]  /*51c0*/  @!P3 IMAD R47, R47, R153, R164 ;  /* 0x000000992f2fb224 */ /* 0x000fe200078e02a4 */
[----:B------:R-:W-:Y:S04]  /*51d0*/  BSSY B1, `(.L_x_206) ;  /* 0x0000006000017945 */ /* 0x000fe80003800000 */
[----:B------:R0:W-:Y:S01]  /*51e0*/  @!P3 STG.E.U8 desc[UR36][R10.64+0x29], R47 ;  /* 0x0000292f0a00b986 */ /* 0x0001e2000c101124 */
[----:B------:R-:W-:Y:S05]  /*51f0*/  @P5 BRA `(.L_x_207) ;  /* 0x00000000000c5947 */ /* 0x000fea0003800000 */
[----:B--2---:R-:W0:Y:S02]  /*5200*/  LDG.E.U8 R155, desc[UR36][R4.64+0x30] ;  /* 0x00003024049b7981 */ /* 0x004e24000c1e1100 */
[----:B0-----:R-:W-:-:S05]  /*5210*/  PRMT R9, R155, 0x8880, RZ ;  /* 0x000088809b097816 */ /* 0x001fca00000000ff */
[----:B------:R-:W-:-:S07]  /*5220*/  IMAD R164, R9, R154, RZ ;  /* 0x0000009a09a47224 */ /* 0x000fce00078e02ff */
.L_x_207:
[----:B------:R-:W-:Y:S05]  /*5230*/  BSYNC B1 ;  /* 0x0000000000017941 */ /* 0x000fea0003800000 */
.L_x_206:
[----:B0-----:R-:W-:Y:S01]  /*5240*/  @!P5 IMAD R9, R48, R153, R164 ;  /* 0x000000993009d224 */ /* 0x001fe200078e02a4 */
[----:B------:R-:W-:Y:S04]  /*5250*/  BSSY B1, `(.L_x_208) ;  /* 0x0000006000017945 */ /* 0x000fe80003800000 */
[----:B------:R0:W-:Y:S01]  /*5260*/  @!P5 STG.E.U8 desc[UR36][R6.64+0x30], R9 ;  /* 0x000030090600d986 */ /* 0x0001e2000c101124 */
[----:B------:R-:W-:Y:S05]  /*5270*/  @P1 BRA `(.L_x_209) ;  /* 0x00000000000c1947 */ /* 0x000fea0003800000 */
[----:B--2---:R-:W0:Y:S02]  /*5280*/  LDG.E.U8 R155, desc[UR36][R4.64+0x31] ;  /* 0x00003124049b7981 */ /* 0x004e24000c1e1100 */
[----:B0-----:R-:W-:-:S05]  /*5290*/  PRMT R9, R155, 0x8880, RZ ;  /* 0x000088809b097816 */ /* 0x001fca00000000ff */
[----:B------:R-:W-:-:S07]  /*52a0*/  IMAD R164, R9, R154, RZ ;  /* 0x0000009a09a47224 */ /* 0x000fce00078e02ff */
.L_x_209:
[----:B------:R-:W-:Y:S05]  /*52b0*/  BSYNC B1 ;  /* 0x0000000000017941 */ /* 0x000fea0003800000 */
.L_x_208:
        /* <DEDUP_REMOVED lines=11> */
.L_x_211:
[----:B------:R-:W-:Y:S05]  /*5370*/  BSYNC B1 ;  /* 0x0000000000017941 */ /* 0x000fea0003800000 */
.L_x_210:
[----:B0-----:R-:W-:Y:S01]  /*5380*/  @!P4 IMAD R9, R50, R153, R164 ;  /* 0x000000993209c224 */ /* 0x001fe200078e02a4 */
[----:B------:R-:W-:Y:S04]  /*5390*/  BSSY B1, `(.L_x_212) ;  /* 0x0000006000017945 */ /* 0x000fe80003800000 */
[----:B------:R0:W-:Y:S01]  /*53a0*/  @!P4 STG.E.U8 desc[UR36][R10.64+0x30], R9 ;  /* 0x000030090a00c986 */ /* 0x0001e2000c101124 */
[----:B------:R-:W-:Y:S05]  /*53b0*/  @P3 BRA `(.L_x_213) ;  /* 0x00000000000c3947 */ /* 0x000fea0003800000 */
[----:B--2---:R-:W0:Y:S02]  /*53c0*/  LDG.E.U8 R155, desc[UR36][R12.64+0x31] ;  /* 0x000031240c9b7981 */ /* 0x004e24000c1e1100 */
[----:B0-----:R-:W-:-:S05]  /*53d0*/  PRMT R9, R155, 0x8880, RZ ;  /* 0x000088809b097816 */ /* 0x001fca00000000ff */
[----:B------:R-:W-:-:S07]  /*53e0*/  IMAD R164, R9, R154, RZ ;  /* 0x0000009a09a47224 */ /* 0x000fce00078e02ff */
.L_x_213:
[----:B------:R-:W-:Y:S05]  /*53f0*/  BSYNC B1 ;  /* 0x0000000000017941 */ /* 0x000fea0003800000 */
.L_x_212:
[----:B------:R-:W-:Y:S01]  /*5400*/  @!P3 IMAD R51, R51, R153, R164 ;  /* 0x000000993333b224 */ /* 0x000fe200078e02a4 */
[----:B------:R-:W-:Y:S04]  /*5410*/  BSSY B1, `(.L_x_214) ;  /* 0x0000006000017945 */ /* 0x000fe80003800000 */
[----:B------:R0:W-:Y:S01]  /*5420*/  @!P3 STG.E.U8 desc[UR36][R10.64+0x31], R51 ;  /* 0x000031330a00b986 */ /* 0x0001e2000c101124 */
[----:B------:R-:W-:Y:S05]  /*5430*/  @P5 BRA `(.L_x_215) ;  /* 0x00000000000c5947 */ /* 0x000fea0003800000 */
[----:B--2---:R-:W0:Y:S02]  /*5440*/  LDG.E.U8 R155, desc[UR36][R4.64+0x38] ;  /* 0x00003824049b7981 */ /* 0x004e24000c1e1100 */
[----:B0-----:R-:W-:-:S05]  /*5450*/  PRMT R9, R155, 0x8880, RZ ;  /* 0x000088809b097816 */ /* 0x001fca00000000ff */
[----:B------:R-:W-:-:S07]  /*5460*/  IMAD R164, R9, R154, RZ ;  /* 0x0000009a09a47224 */ /* 0x000fce00078e02ff */
.L_x_215:
[----:B------:R-:W-:Y:S05]  /*5470*/  BSYNC B1 ;  /* 0x0000000000017941 */ /* 0x000fea0003800000 */
.L_x_214:
[----:B0-----:R-:W-:Y:S01]  /*5480*/  @!P5 IMAD R9, R52, R153, R164 ;  /* 0x000000993409d224 */ /* 0x001fe200078e02a4 */
[----:B------:R-:W-:Y:S04]  /*5490*/  BSSY B1, `(.L_x_216) ;  /* 0x0000006000017945 */ /* 0x000fe80003800000 */
[----:B------:R0:W-:Y:S01]  /*54a0*/  @!P5 STG.E.U8 desc[UR36][R6.64+0x38], R9 ;  /* 0x000038090600d986 */ /* 0x0001e2000c101124 */
[----:B------:R-:W-:Y:S05]  /*54b0*/  @P1 BRA `(.L_x_217) ;  /* 0x00000000000c1947 */ /* 0x000fea0003800000 */
[----:B--2---:R-:W0:Y:S02]  /*54c0*/  LDG.E.U8 R155, desc[UR36][R4.64+0x39] ;  /* 0x00003924049b7981 */ /* 0x004e24000c1e1100 */
[----:B0-----:R-:W-:-:S05]  /*54d0*/  PRMT R9, R155, 0x8880, RZ ;  /* 0x000088809b097816 */ /* 0x001fca00000000ff */
[----:B------:R-:W-:-:S07]  /*54e0*/  IMAD R164, R9, R154, RZ ;  /* 0x0000009a09a47224 */ /* 0x000fce00078e02ff */
.L_x_217:
[----:B------:R-:W-:Y:S05]  /*54f0*/  BSYNC B1 ;  /* 0x0000000000017941 */ /* 0x000fea0003800000 */
.L_x_216:
        /* <DEDUP_REMOVED lines=11> */
.L_x_219:
[----:B------:R-:W-:Y:S05]  /*55b0*/  BSYNC B1 ;  /* 0x0000000000017941 */ /* 0x000fea0003800000 */
.L_x_218:
[----:B0-----:R-:W-:Y:S01]  /*55c0*/  @!P4 IMAD R9, R54, R153, R164 ;  /* 0x000000993609c224 */ /* 0x001fe200078e02a4 */
[----:B------:R-:W-:Y:S04]  /*55d0*/  BSSY B1, `(.L_x_220) ;  /* 0x0000006000017945 */ /* 0x000fe80003800000 */
[----:B------:R0:W-:Y:S01]  /*55e0*/  @!P4 STG.E.U8 desc[UR36][R10.64+0x38], R9 ;  /* 0x000038090a00c986 */ /* 0x0001e2000c101124 */
[----:B------:R-:W-:Y:S05]  /*55f0*/  @P3 BRA `(.L_x_221) ;  /* 0x00000000000c3947 */ /* 0x000fea0003800000 */
[----:B--2---:R-:W0:Y:S02]  /*5600*/  LDG.E.U8 R155, desc[UR36][R12.64+0x39] ;  /* 0x000039240c9b7981 */ /* 0x004e24000c1e1100 */
[----:B0-----:R-:W-:-:S05]  /*5610*/  PRMT R9, R155, 0x8880, RZ ;  /* 0x000088809b097816 */ /* 0x001fca00000000ff */
[----:B------:R-:W-:-:S07]  /*5620*/  IMAD R164, R9, R154, RZ ;  /* 0x0000009a09a47224 */ /* 0x000fce00078e02ff */
.L_x_221:
[----:B------:R-:W-:Y:S05]  /*5630*/  BSYNC B1 ;  /* 0x0000000000017941 */ /* 0x000fea0003800000 */
.L_x_220:
[----:B------:R-:W-:Y:S01]  /*5640*/  @!P3 IMAD R55, R55, R153, R164 ;  /* 0x000000993737b224 */ /* 0x000fe200078e02a4 */
[----:B------:R-:W-:Y:S04]  /*5650*/  BSSY B1, `(.L_x_222) ;  /* 0x0000006000017945 */ /* 0x000fe80003800000 */
[----:B------:R0:W-:Y:S01]  /*5660*/  @!P3 STG.E.U8 desc[UR36][R10.64+0x39], R55 ;  /* 0x000039370a00b986 */ /* 0x0001e2000c101124 */
[----:B------:R-:W-:Y:S05]  /*5670*/  @P5 BRA `(.L_x_223) ;  /* 0x00000000000c5947 */ /* 0x000fea0003800000 */
[----:B--2---:R-:W0:Y:S02]  /*5680*/  LDG.E.U8 R155, desc[UR36][R4.64+0x40] ;  /* 0x00004024049b7981 */ /* 0x004e24000c1e1100 */
[----:B0-----:R-:W-:-:S05]  /*5690*/  PRMT R9, R155, 0x8880, RZ ;  /* 0x000088809b097816 */ /* 0x001fca00000000ff */
[----:B------:R-:W-:-:S07]  /*56a0*/  IMAD R164, R9, R154, RZ ;  /* 0x0000009a09a47224 */ /* 0x000fce00078e02ff */
.L_x_223:
[----:B------:R-:W-:Y:S05]  /*56b0*/  BSYNC B1 ;  /* 0x0000000000017941 */ /* 0x000fea0003800000 */
.L_x_222:
[----:B0-----:R-:W-:Y:S01]  /*56c0*/  @!P5 IMAD R9, R56, R153, R164 ;  /* 0x000000993809d224 */ /* 0x001fe200078e02a4 */
[----:B------:R-:W-:Y:S04]  /*56d0*/  BSSY B1, `(.L_x_224) ;  /* 0x0000006000017945 */ /* 0x000fe80003800000 */
[----:B------:R0:W-:Y:S01]  /*56e0*/  @!P5 STG.E.U8 desc[UR36][R6.64+0x40], R9 ;  /* 0x000040090600d986 */ /* 0x0001e2000c101124 */
[----:B------:R-:W-:Y:S05]  /*56f0*/  @P1 BRA `(.L_x_225) ;  /* 0x00000000000c1947 */ /* 0x000fea0003800000 */
[----:B--2---:R-:W0:Y:S02]  /*5700*/  LDG.E.U8 R155, desc[UR36][R4.64+0x41] ;  /* 0x00004124049b7981 */ /* 0x004e24000c1e1100 */
[----:B0-----:R-:W-:-:S05]  /*5710*/  PRMT R9, R155, 0x8880, RZ ;  /* 0x000088809b097816 */ /* 0x001fca00000000ff */
[----:B------:R-:W-:-:S07]  /*5720*/  IMAD R164, R9, R154, RZ ;  /* 0x0000009a09a47224 */ /* 0x000fce00078e02ff */
.L_x_225:
[----:B------:R-:W-:Y:S05]  /*5730*/  BSYNC B1 ;  /* 0x0000000000017941 */ /* 0x000fea0003800000 */
.L_x_224:
        /* <DEDUP_REMOVED lines=11> */
.L_x_227:
[----:B------:R-:W-:Y:S05]  /*57f0*/  BSYNC B1 ;  /* 0x0000000000017941 */ /* 0x000fea0003800000 */
.L_x_226:
[----:B0-----:R-:W-:Y:S01]  /*5800*/  @!P4 IMAD R9, R58, R153, R164 ;  /* 0x000000993a09c224 */ /* 0x001fe200078e02a4 */
[----:B------:R-:W-:Y:S04]  /*5810*/  BSSY B1, `(.L_x_228) ;  /* 0x0000006000017945 */ /* 0x000fe80003800000 */
[----:B------:R0:W-:Y:S01]  /*5820*/  @!P4 STG.E.U8 desc[UR36][R10.64+0x40], R9 ;  /* 0x000040090a00c986 */ /* 0x0001e2000c101124 */
[----:B------:R-:W-:Y:S05]  /*5830*/  @P3 BRA `(.L_x_229) ;  /* 0x00000000000c3947 */ /* 0x000fea0003800000 */
[----:B--2---:R-:W0:Y:S02]  /*5840*/  LDG.E.U8 R155, desc[UR36][R12.64+0x41] ;  /* 0x000041240c9b7981 */ /* 0x004e24000c1e1100 */
[----:B0-----:R-:W-:-:S05]  /*5850*/  PRMT R9, R155, 0x8880, RZ ;  /* 0x000088809b097816 */ /* 0x001fca00000000ff */
[----:B------:R-:W-:-:S07]  /*5860*/  IMAD R164, R9, R154, RZ ;  /* 0x0000009a09a47224 */ /* 0x000fce00078e02ff */
.L_x_229:
[----:B------:R-:W-:Y:S05]  /*5870*/  BSYNC B1 ;  /* 0x0000000000017941 */ /* 0x000fea0003800000 */
.L_x_228:
[----:B------:R-:W-:Y:S01]  /*5880*/  @!P3 IMAD R59, R59, R153, R164 ;  /* 0x000000993b3bb224 */ /* 0x000fe200078e02a4 */
[----:B------:R-:W-:Y:S04]  /*5890*/  BSSY B1, `(.L_x_230) ;  /* 0x0000006000017945 */ /* 0x000fe80003800000 */
[----:B------:R0:W-:Y:S01]  /*58a0*/  @!P3 STG.E.U8 desc[UR36][R10.64+0x41], R59 ;  /* 0x0000413b0a00b986 */ /* 0x0001e2000c101124 */
[----:B------:R-:W-:Y:S05]  /*58b0*/  @P5 BRA `(.L_x_231) ;  /* 0x00000000000c5947 */ /* 0x000fea0003800000 */
[----:B--2---:R-:W0:Y:S02]  /*58c0*/  LDG.E.U8 R155, desc[UR36][R4.64+0x48] ;  /* 0x00004824049b7981 */ /* 0x004e24000c1e1100 */
[----:B0-----:R-:W-:-:S05]  /*58d0*/  PRMT R9, R155, 0x8880, RZ ;  /* 0x000088809b097816 */ /* 0x001fca00000000ff */
[----:B------:R-:W-:-:S07]  /*58e0*/  IMAD R164, R9, R154, RZ ;  /* 0x0000009a09a47224 */ /* 0x000fce00078e02ff */
.L_x_231:
[----:B------:R-:W-:Y:S05]  /*58f0*/  BSYNC B1 ;  /* 0x0000000000017941 */ /* 0x000fea0003800000 */
.L_x_230:
[----:B0-----:R-:W-:Y:S01]  /*5900*/  @!P5 IMAD R9, R60, R153, R164 ;  /* 0x000000993c09d224 */ /* 0x001fe200078e02a4 */
[----:B------:R-:W-:Y:S04]  /*5910*/  BSSY B1, `(.L_x_232) ;  /* 0x0000006000017945 */ /* 0x000fe80003800000 */
[----:B------:R0:W-:Y:S01]  /*5920*/  @!P5 STG.E.U8 desc[UR36][R6.64+0x48], R9 ;  /* 0x000048090600d986 */ /* 0x0001e2000c101124 */
[----:B------:R-:W-:Y:S05]  /*5930*/  @P1 BRA `(.L_x_233) ;  /* 0x00000000000c1947 */ /* 0x000fea0003800000 */
[----:B--2---:R-:W0:Y:S02]  /*5940*/  LDG.E.U8 R155, desc[UR36][R4.64+0x49] ;  /* 0x00004924049b7981 */ /* 0x004e24000c1e1100 */
[----:B0-----:R-:W-:-:S05]  /*5950*/  PRMT R9, R155, 0x8880, RZ ;  /* 0x000088809b097816 */ /* 0x001fca00000000ff */
[----:B------:R-:W-:-:S07]  /*5960*/  IMAD R164, R9, R154, RZ ;  /* 0x0000009a09a47224 */ /* 0x000fce00078e02ff */
.L_x_233:
[----:B------:R-:W-:Y:S05]  /*5970*/  BSYNC B1 ;  /* 0x0000000000017941 */ /* 0x000fea0003800000 */
.L_x_232:
        /* <DEDUP_REMOVED lines=11> */
.L_x_235:
[----:B------:R-:W-:Y:S05]  /*5a30*/  BSYNC B1 ;  /* 0x0000000000017941 */ /* 0x000fea0003800000 */
.L_x_234:
[----:B0-----:R-:W-:Y:S01]  /*5a40*/  @!P4 IMAD R9, R62, R153, R164 ;  /* 0x000000993e09c224 */ /* 0x001fe200078e02a4 */
[----:B------:R-:W-:Y:S04]  /*5a50*/  BSSY B1, `(.L_x_236) ;  /* 0x0000006000017945 */ /* 0x000fe80003800000 */
[----:B------:R0:W-:Y:S01]  /*5a60*/  @!P4 STG.E.U8 desc[UR36][R10.64+0x48], R9 ;  /* 0x000048090a00c986 */ /* 0x0001e2000c101124 */
[----:B------:R-:W-:Y:S05]  /*5a70*/  @P3 BRA `(.L_x_237) ;  /* 0x00000000000c3947 */ /* 0x000fea0003800000 */
[----:B--2---:R-:W0:Y:S02]  /*5a80*/  LDG.E.U8 R155, desc[UR36][R12.64+0x49] ;  /* 0x000049240c9b7981 */ /* 0x004e24000c1e1100 */
[----:B0-----:R-:W-:-:S05]  /*5a90*/  PRMT R9, R155, 0x8880, RZ ;  /* 0x000088809b097816 */ /* 0x001fca00000000ff */
[----:B------:R-:W-:-:S07]  /*5aa0*/  IMAD R164, R9, R154, RZ ;  /* 0x0000009a09a47224 */ /* 0x000fce00078e02ff */
.L_x_237:
[----:B------:R-:W-:Y:S05]  /*5ab0*/  BSYNC B1 ;  /* 0x0000000000017941 */ /* 0x000fea0003800000 */
.L_x_236:
[----:B------:R-:W-:Y:S01]  /*5ac0*/  @!P3 IMAD R63, R63, R153, R164 ;  /* 0x000000993f3fb224 */ /* 0x000fe200078e02a4 */
[----:B------:R-:W-:Y:S04]  /*5ad0*/  BSSY B1, `(.L_x_238) ;  /* 0x0000006000017945 */ /* 0x000fe80003800000 */
[----:B------:R0:W-:Y:S01]  /*5ae0*/  @!P3 STG.E.U8 desc[UR36][R10.64+0x49], R63 ;  /* 0x0000493f0a00b986 */ /* 0x0001e2000c101124 */
[----:B------:R-:W-:Y:S05]  /*5af0*/  @P5 BRA `(.L_x_239) ;  /* 0x00000000000c5947 */ /* 0x000fea0003800000 */
[----:B--2---:R-:W0:Y:S02]  /*5b00*/  LDG.E.U8 R155, desc[UR36][R4.64+0x50] ;  /* 0x00005024049b7981 */ /* 0x004e24000c1e1100 */
[----:B0-----:R-:W-:-:S05]  /*5b10*/  PRMT R9, R155, 0x8880, RZ ;  /* 0x000088809b097816 */ /* 0x001fca00000000ff */
[----:B------:R-:W-:-:S07]  /*5b20*/  IMAD R164, R9, R154, RZ ;  /* 0x0000009a09a47224 */ /* 0x000fce00078e02ff */
.L_x_239:
[----:B------:R-:W-:Y:S05]  /*5b30*/  BSYNC B1 ;  /* 0x0000000000017941 */ /* 0x000fea0003800000 */
.L_x_238:
[----:B0-----:R-:W-:Y:S01]  /*5b40*/  @!P5 IMAD R9, R64, R153, R164 ;  /* 0x000000994009d224 */ /* 0x001fe200078e02a4 */
[----:B------:R-:W-:Y:S04]  /*5b50*/  BSSY B1, `(.L_x_240) ;  /* 0x0000006000017945 */ /* 0x000fe80003800000 */
[----:B------:R0:W-:Y:S01]  /*5b60*/  @!P5 STG.E.U8 desc[UR36][R6.64+0x50], R9 ;  /* 0x000050090600d986 */ /* 0x0001e2000c101124 */
[----:B------:R-:W-:Y:S05]  /*5b70*/  @P1 BRA `(.L_x_241) ;  /* 0x00000000000c1947 */ /* 0x000fea0003800000 */
[----:B--2---:R-:W0:Y:S02]  /*5b80*/  LDG.E.U8 R155, desc[UR36][R4.64+0x51] ;  /* 0x00005124049b7981 */ /* 0x004e24000c1e1100 */
[----:B0-----:R-:W-:-:S05]  /*5b90*/  PRMT R9, R155, 0x8880, RZ ;  /* 0x000088809b097816 */ /* 0x001fca00000000ff */
[----:B------:R-:W-:-:S07]  /*5ba0*/  IMAD R164, R9, R154, RZ ;  /* 0x0000009a09a47224 */ /* 0x000fce00078e02ff */
.L_x_241:
[----:B------:R-:W-:Y:S05]  /*5bb0*/  BSYNC B1 ;  /* 0x0000000000017941 */ /* 0x000fea0003800000 */
.L_x_240:
        /* <DEDUP_REMOVED lines=11> */
.L_x_243:
[----:B------:R-:W-:Y:S05]  /*5c70*/  BSYNC B1 ;  /* 0x0000000000017941 */ /* 0x000fea0003800000 */
.L_x_242:
[----:B0-----:R-:W-:Y:S01]  /*5c80*/  @!P4 IMAD R9, R66, R153, R164 ;  /* 0x000000994209c224 */ /* 0x001fe200078e02a4 */
[----:B------:R-:W-:Y:S04]  /*5c90*/  BSSY B1, `(.L_x_244) ;  /* 0x0000006000017945 */ /* 0x000fe80003800000 */
[----:B------:R0:W-:Y:S01]  /*5ca0*/  @!P4 STG.E.U8 desc[UR36][R10.64+0x50], R9 ;  /* 0x000050090a00c986 */ /* 0x0001e2000c101124 */
[----:B------:R-:W-:Y:S05]  /*5cb0*/  @P3 BRA `(.L_x_245) ;  /* 0x00000000000c3947 */ /* 0x000fea0003800000 */
[----:B--2---:R-:W0:Y:S02]  /*5cc0*/  LDG.E.U8 R155, desc[UR36][R12.64+0x51] ;  /* 0x000051240c9b7981 */ /* 0x004e24000c1e1100 */
[----:B0-----:R-:W-:-:S05]  /*5cd0*/  PRMT R9, R155, 0x8880, RZ ;  /* 0x000088809b097816 */ /* 0x001fca00000000ff */
[----:B------:R-:W-:-:S07]  /*5ce0*/  IMAD R164, R9, R154, RZ ;  /* 0x0000009a09a47224 */ /* 0x000fce00078e02ff */
.L_x_245:
[----:B------:R-:W-:Y:S05]  /*5cf0*/  BSYNC B1 ;  /* 0x0000000000017941 */ /* 0x000fea0003800000 */
.L_x_244:
[----:B------:R-:W-:Y:S01]  /*5d00*/  @!P3 IMAD R67, R67, R153, R164 ;  /* 0x000000994343b224 */ /* 0x000fe200078e02a4 */
[----:B------:R-:W-:Y:S04]  /*5d10*/  BSSY B1, `(.L_x_246) ;  /* 0x0000006000017945 */ /* 0x000fe80003800000 */
[----:B------:R0:W-:Y:S01]  /*5d20*/  @!P3 STG.E.U8 desc[UR36][R10.64+0x51], R67 ;  /* 0x000051430a00b986 */ /* 0x0001e2000c101124 */
[----:B------:R-:W-:Y:S05]  /*5d30*/  @P5 BRA `(.L_x_247) ;  /* 0x00000000000c5947 */ /* 0x000fea0003800000 */
[----:B--2---:R-:W0:Y:S02]  /*5d40*/  LDG.E.U8 R155, desc[UR36][R4.64+0x58] ;  /* 0x00005824049b7981 */ /* 0x004e24000c1e1100 */
[----:B0-----:R-:W-:-:S05]  /*5d50*/  PRMT R9, R155, 0x8880, RZ ;  /* 0x000088809b097816 */ /* 0x001fca00000000ff */
[----:B------:R-:W-:-:S07]  /*5d60*/  IMAD R164, R9, R154, RZ ;  /* 0x0000009a09a47224 */ /* 0x000fce00078e02ff */
.L_x_247:
[----:B------:R-:W-:Y:S05]  /*5d70*/  BSYNC B1 ;  /* 0x0000000000017941 */ /* 0x000fea0003800000 */
.L_x_246:
[----:B0-----:R-:W-:Y:S01]  /*5d80*/  @!P5 IMAD R9, R68, R153, R164 ;  /* 0x000000994409d224 */ /* 0x001fe200078e02a4 */
[----:B------:R-:W-:Y:S04]  /*5d90*/  BSSY B1, `(.L_x_248) ;  /* 0x0000006000017945 */ /* 0x000fe80003800000 */
[----:B------:R0:W-:Y:S01]  /*5da0*/  @!P5 STG.E.U8 desc[UR36][R6.64+0x58], R9 ;  /* 0x000058090600d986 */ /* 0x0001e2000c101124 */
[----:B------:R-:W-:Y:S05]  /*5db0*/  @P1 BRA `(.L_x_249) ;  /* 0x00000000000c1947 */ /* 0x000fea0003800000 */
[----:B--2---:R-:W0:Y:S02]  /*5dc0*/  LDG.E.U8 R155, desc[UR36][R4.64+0x59] ;  /* 0x00005924049b7981 */ /* 0x004e24000c1e1100 */
[----:B0-----:R-:W-:-:S05]  /*5dd0*/  PRMT R9, R155, 0x8880, RZ ;  /* 0x000088809b097816 */ /* 0x001fca00000000ff */
[----:B------:R-:W-:-:S07]  /*5de0*/  IMAD R164, R9, R154, RZ ;  /* 0x0000009a09a47224 */ /* 0x000fce00078e02ff */
.L_x_249:
[----:B------:R-:W-:Y:S05]  /*5df0*/  BSYNC B1 ;  /* 0x0000000000017941 */ /* 0x000fea0003800000 */
.L_x_248:
        /* <DEDUP_REMOVED lines=11> */
.L_x_251:
[----:B------:R-:W-:Y:S05]  /*5eb0*/  BSYNC B1 ;  /* 0x0000000000017941 */ /* 0x000fea0003800000 */
.L_x_250:
[----:B0-----:R-:W-:Y:S01]  /*5ec0*/  @!P4 IMAD R9, R70, R153, R164 ;  /* 0x000000994609c224 */ /* 0x001fe200078e02a4 */
[----:B------:R-:W-:Y:S04]  /*5ed0*/  BSSY B1, `(.L_x_252) ;  /* 0x0000006000017945 */ /* 0x000fe80003800000 */
[----:B------:R0:W-:Y:S01]  /*5ee0*/  @!P4 STG.E.U8 desc[UR36][R10.64+0x58], R9 ;  /* 0x000058090a00c986 */ /* 0x0001e2000c101124 */
[----:B------:R-:W-:Y:S05]  /*5ef0*/  @P3 BRA `(.L_x_253) ;  /* 0x00000000000c3947 */ /* 0x000fea0003800000 */
[----:B--2---:R-:W0:Y:S02]  /*5f00*/  LDG.E.U8 R155, desc[UR36][R12.64+0x59] ;  /* 0x000059240c9b7981 */ /* 0x004e24000c1e1100 */
[----:B0-----:R-:W-:-:S05]  /*5f10*/  PRMT R9, R155, 0x8880, RZ ;  /* 0x000088809b097816 */ /* 0x001fca00000000ff */
[----:B------:R-:W-:-:S07]  /*5f20*/  IMAD R164, R9, R154, RZ ;  /* 0x0000009a09a47224 */ /* 0x000fce00078e02ff */
.L_x_253:
[----:B------:R-:W-:Y:S05]  /*5f30*/  BSYNC B1 ;  /* 0x0000000000017941 */ /* 0x000fea0003800000 */
.L_x_252:
[----:B------:R-:W-:Y:S01]  /*5f40*/  @!P3 IMAD R71, R71, R153, R164 ;  /* 0x000000994747b224 */ /* 0x000fe200078e02a4 */
[----:B------:R-:W-:Y:S04]  /*5f50*/  BSSY B1, `(.L_x_254) ;  /* 0x0000006000017945 */ /* 0x000fe80003800000 */
[----:B------:R0:W-:Y:S01]  /*5f60*/  @!P3 STG.E.U8 desc[UR36][R10.64+0x59], R71 ;  /* 0x000059470a00b986 */ /* 0x0001e2000c101124 */
[----:B------:R-:W-:Y:S05]  /*5f70*/  @P5 BRA `(.L_x_255) ;  /* 0x00000000000c5947 */ /* 0x000fea0003800000 */
[----:B--2---:R-:W0:Y:S02]  /*5f80*/  LDG.E.U8 R155, desc[UR36][R4.64+0x60] ;  /* 0x00006024049b7981 */ /* 0x004e24000c1e1100 */
[----:B0-----:R-:W-:-:S05]  /*5f90*/  PRMT R9, R155, 0x8880, RZ ;  /* 0x000088809b097816 */ /* 0x001fca00000000ff */
[----:B------:R-:W-:-:S07]  /*5fa0*/  IMAD R164, R9, R154, RZ ;  /* 0x0000009a09a47224 */ /* 0x000fce00078e02ff */
.L_x_255:
[----:B------:R-:W-:Y:S05]  /*5fb0*/  BSYNC B1 ;  /* 0x0000000000017941 */ /* 0x000fea0003800000 */
.L_x_254:
[----:B0-----:R-:W-:Y:S01]  /*5fc0*/  @!P5 IMAD R9, R72, R153, R164 ;  /* 0x000000994809d224 */ /* 0x001fe200078e02a4 */
[----:B------:R-:W-:Y:S04]  /*5fd0*/  BSSY B1, `(.L_x_256) ;  /* 0x0000006000017945 */ /* 0x000fe80003800000 */
[----:B------:R0:W-:Y:S01]  /*5fe0*/  @!P5 STG.E.U8 desc[UR36][R6.64+0x60], R9 ;  /* 0x000060090600d986 */ /* 0x0001e2000c101124 */
[----:B------:R-:W-:Y:S05]  /*5ff0*/  @P1 BRA `(.L_x_257) ;  /* 0x00000000000c1947 */ /* 0x000fea0003800000 */
[----:B--2---:R-:W0:Y:S02]  /*6000*/  LDG.E.U8 R155, desc[UR36][R4.64+0x61] ;  /* 0x00006124049b7981 */ /* 0x004e24000c1e1100 */
[----:B0-----:R-:W-:-:S05]  /*6010*/  PRMT R9, R155, 0x8880, RZ ;  /* 0x000088809b097816 */ /* 0x001fca00000000ff */
[----:B------:R-:W-:-:S07]  /*6020*/  IMAD R164, R9, R154, RZ ;  /* 0x0000009a09a47224 */ /* 0x000fce00078e02ff */
.L_x_257:
[----:B------:R-:W-:Y:S05]  /*6030*/  BSYNC B1 ;  /* 0x0000000000017941 */ /* 0x000fea0003800000 */
.L_x_256:
        /* <DEDUP_REMOVED lines=11> */
.L_x_259:
[----:B------:R-:W-:Y:S05]  /*60f0*/  BSYNC B1 ;  /* 0x0000000000017941 */ /* 0x000fea0003800000 */
.L_x_258:
[----:B0-----:R-:W-:Y:S01]  /*6100*/  @!P4 IMAD R9, R74, R153, R164 ;  /* 0x000000994a09c224 */ /* 0x001fe200078e02a4 */
[----:B------:R-:W-:Y:S04]  /*6110*/  BSSY B1, `(.L_x_260) ;  /* 0x0000006000017945 */ /* 0x000fe80003800000 */
[----:B------:R0:W-:Y:S01]  /*6120*/  @!P4 STG.E.U8 desc[UR36][R10.64+0x60], R9 ;  /* 0x000060090a00c986 */ /* 0x0001e2000c101124 */
[----:B------:R-:W-:Y:S05]  /*6130*/  @P3 BRA `(.L_x_261) ;  /* 0x00000000000c3947 */ /* 0x000fea0003800000 */
[----:B--2---:R-:W0:Y:S02]  /*6140*/  LDG.E.U8 R155, desc[UR36][R12.64+0x61] ;  /* 0x000061240c9b7981 */ /* 0x004e24000c1e1100 */
[----:B0-----:R-:W-:-:S05]  /*6150*/  PRMT R9, R155, 0x8880, RZ ;  /* 0x000088809b097816 */ /* 0x001fca00000000ff */
[----:B------:R-:W-:-:S07]  /*6160*/  IMAD R164, R9, R154, RZ ;  /* 0x0000009a09a47224 */ /* 0x000fce00078e02ff */
.L_x_261:
[----:B------:R-:W-:Y:S05]  /*6170*/  BSYNC B1 ;  /* 0x0000000000017941 */ /* 0x000fea0003800000 */
.L_x_260:
[----:B------:R-:W-:Y:S01]  /*6180*/  @!P3 IMAD R75, R75, R153, R164 ;  /* 0x000000994b4bb224 */ /* 0x000fe200078e02a4 */
[----:B------:R-:W-:Y:S04]  /*6190*/  BSSY B1, `(.L_x_262) ;  /* 0x0000006000017945 */ /* 0x000fe80003800000 */
[----:B------:R0:W-:Y:S01]  /*61a0*/  @!P3 STG.E.U8 desc[UR36][R10.64+0x61], R75 ;  /* 0x0000614b0a00b986 */ /* 0x0001e2000c101124 */
[----:B------:R-:W-:Y:S05]  /*61b0*/  @P5 BRA `(.L_x_263) ;  /* 0x00000000000c5947 */ /* 0x000fea0003800000 */
[----:B--2---:R-:W0:Y:S02]  /*61c0*/  LDG.E.U8 R155, desc[UR36][R4.64+0x68] ;  /* 0x00006824049b7981 */ /* 0x004e24000c1e1100 */
[----:B0-----:R-:W-:-:S05]  /*61d0*/  PRMT R9, R155, 0x8880, RZ ;  /* 0x000088809b097816 */ /* 0x001fca00000000ff */
[----:B------:R-:W-:-:S07]  /*61e0*/  IMAD R164, R9, R154, RZ ;  /* 0x0000009a09a47224 */ /* 0x000fce00078e02ff */
.L_x_263:
[----:B------:R-:W-:Y:S05]  /*61f0*/  BSYNC B1 ;  /* 0x0000000000017941 */ /* 0x000fea0003800000 */
.L_x_262:
[----:B0-----:R-:W-:Y:S01]  /*6200*/  @!P5 IMAD R9, R76, R153, R164 ;  /* 0x000000994c09d224 */ /* 0x001fe200078e02a4 */
[----:B------:R-:W-:Y:S04]  /*6210*/  BSSY B1, `(.L_x_264) ;  /* 0x0000006000017945 */ /* 0x000fe80003800000 */
[----:B------:R0:W-:Y:S01]  /*6220*/  @!P5 STG.E.U8 desc[UR36][R6.64+0x68], R9 ;  /* 0x000068090600d986 */ /* 0x0001e2000c101124 */
[----:B------:R-:W-:Y:S05]  /*6230*/  @P1 BRA `(.L_x_265) ;  /* 0x00000000000c1947 */ /* 0x000fea0003800000 */
[----:B--2---:R-:W0:Y:S02]  /*6240*/  LDG.E.U8 R155, desc[UR36][R4.64+0x69] ;  /* 0x00006924049b7981 */ /* 0x004e24000c1e1100 */
[----:B0-----:R-:W-:-:S05]  /*6250*/  PRMT R9, R155, 0x8880, RZ ;  /* 0x000088809b097816 */ /* 0x001fca00000000ff */
[----:B------:R-:W-:-:S07]  /*6260*/  IMAD R164, R9, R154, RZ ;  /* 0x0000009a09a47224 */ /* 0x000fce00078e02ff */
.L_x_265:
[----:B------:R-:W-:Y:S05]  /*6270*/  BSYNC B1 ;  /* 0x0000000000017941 */ /* 0x000fea0003800000 */
.L_x_264:
        /* <DEDUP_REMOVED lines=11> */
.L_x_267:
[----:B------:R-:W-:Y:S05]  /*6330*/  BSYNC B1 ;  /* 0x0000000000017941 */ /* 0x000fea0003800000 */
.L_x_266:
[----:B0-----:R-:W-:Y:S01]  /*6340*/  @!P4 IMAD R9, R78, R153, R164 ;  /* 0x000000994e09c224 */ /* 0x001fe200078e02a4 */
[----:B------:R-:W-:Y:S04]  /*6350*/  BSSY B1, `(.L_x_268) ;  /* 0x0000006000017945 */ /* 0x000fe80003800000 */
[----:B------:R0:W-:Y:S01]  /*6360*/  @!P4 STG.E.U8 desc[UR36][R10.64+0x68], R9 ;  /* 0x000068090a00c986 */ /* 0x0001e2000c101124 */
[----:B------:R-:W-:Y:S05]  /*6370*/  @P3 BRA `(.L_x_269) ;  /* 0x00000000000c3947 */ /* 0x000fea0003800000 */
[----:B--2---:R-:W0:Y:S02]  /*6380*/  LDG.E.U8 R155, desc[UR36][R12.64+0x69] ;  /* 0x000069240c9b7981 */ /* 0x004e24000c1e1100 */
[----:B0-----:R-:W-:-:S05]  /*6390*/  PRMT R9, R155, 0x8880, RZ ;  /* 0x000088809b097816 */ /* 0x001fca00000000ff */
[----:B------:R-:W-:-:S07]  /*63a0*/  IMAD R164, R9, R154, RZ ;  /* 0x0000009a09a47224 */ /* 0x000fce00078e02ff */
.L_x_269:
[----:B------:R-:W-:Y:S05]  /*63b0*/  BSYNC B1 ;  /* 0x0000000000017941 */ /* 0x000fea0003800000 */
.L_x_268:
[----:B------:R-:W-:Y:S01]  /*63c0*/  @!P3 IMAD R79, R79, R153, R164 ;  /* 0x000000994f4fb224 */ /* 0x000fe200078e02a4 */
[----:B------:R-:W-:Y:S04]  /*63d0*/  BSSY B1, `(.L_x_270) ;  /* 0x0000006000017945 */ /* 0x000fe80003800000 */
[----:B------:R0:W-:Y:S01]  /*63e0*/  @!P3 STG.E.U8 desc[UR36][R10.64+0x69], R79 ;  /* 0x0000694f0a00b986 */ /* 0x0001e2000c101124 */
[----:B------:R-:W-:Y:S05]  /*63f0*/  @P5 BRA `(.L_x_271) ;  /* 0x00000000000c5947 */ /* 0x000fea0003800000 */
[----:B--2---:R-:W0:Y:S02]  /*6400*/  LDG.E.U8 R155, desc[UR36][R4.64+0x70] ;  /* 0x00007024049b7981 */ /* 0x004e24000c1e1100 */
[----:B0-----:R-:W-:-:S05]  /*6410*/  PRMT R9, R155, 0x8880, RZ ;  /* 0x000088809b097816 */ /* 0x001fca00000000ff */
[----:B------:R-:W-:-:S07]  /*6420*/  IMAD R164, R9, R154, RZ ;  /* 0x0000009a09a47224 */ /* 0x000fce00078e02ff */
.L_x_271:
[----:B------:R-:W-:Y:S05]  /*6430*/  BSYNC B1 ;  /* 0x0000000000017941 */ /* 0x000fea0003800000 */
.L_x_270:
[----:B0-----:R-:W-:Y:S01]  /*6440*/  @!P5 IMAD R9, R80, R153, R164 ;  /* 0x000000995009d224 */ /* 0x001fe200078e02a4 */
[----:B------:R-:W-:Y:S04]  /*6450*/  BSSY B1, `(.L_x_272) ;  /* 0x0000006000017945 */ /* 0x000fe80003800000 */
[----:B------:R0:W-:Y:S01]  /*6460*/  @!P5 STG.E.U8 desc[UR36][R6.64+0x70], R9 ;  /* 0x000070090600d986 */ /* 0x0001e2000c101124 */
[----:B------:R-:W-:Y:S05]  /*6470*/  @P1 BRA `(.L_x_273) ;  /* 0x00000000000c1947 */ /* 0x000fea0003800000 */
[----:B--2---:R-:W0:Y:S02]  /*6480*/  LDG.E.U8 R155, desc[UR36][R4.64+0x71] ;  /* 0x00007124049b7981 */ /* 0x004e24000c1e1100 */
[----:B0-----:R-:W-:-:S05]  /*6490*/  PRMT R9, R155, 0x8880, RZ ;  /* 0x000088809b097816 */ /* 0x001fca00000000ff */
[----:B------:R-:W-:-:S07]  /*64a0*/  IMAD R164, R9, R154, RZ ;  /* 0x0000009a09a47224 */ /* 0x000fce00078e02ff */
.L_x_273:
[----:B------:R-:W-:Y:S05]  /*64b0*/  BSYNC B1 ;  /* 0x0000000000017941 */ /* 0x000fea0003800000 */
.L_x_272:
[----:B------:R-:W-:Y:S01]  /*64c0*/  ISETP.LT.OR P4, PT, R3, 0x71, !P0 ;  /* 0x000000710300780c */ /* 0x000fe20004781670 */
[----:B------:R-:W-:Y:S01]  /*64d0*/  @!P1 IMAD R81, R81, R153, R164 ;  /* 0x0000009951519224 */ /* 0x000fe200078e02a4 */
[----:B------:R-:W-:Y:S01]  /*64e0*/  BSSY B1, `(.L_x_274) ;  /* 0x000000a000017945 */ /* 0x000fe20003800000 */
[C---:B------:R-:W-:Y:S02]  /*64f0*/  ISETP.LT.OR P3, PT, R3.reuse, 0x72, !P0 ;  /* 0x000000720300780c */ /* 0x040fe40004761670 */
        /* <DEDUP_REMOVED lines=8> */
.L_x_275:
[----:B------:R-:W-:Y:S05]  /*6580*/  BSYNC B1 ;  /* 0x0000000000017941 */ /* 0x000fea0003800000 */
.L_x_274:
[----:B0-----:R-:W-:Y:S01]  /*6590*/  @!P4 IMAD R9, R82, R153, R164 ;  /* 0x000000995209c224 */ /* 0x001fe200078e02a4 */
[----:B------:R-:W-:Y:S04]  /*65a0*/  BSSY B1, `(.L_x_276) ;  /* 0x0000006000017945 */ /* 0x000fe80003800000 */
[----:B------:R0:W-:Y:S01]  /*65b0*/  @!P4 STG.E.U8 desc[UR36][R10.64+0x70], R9 ;  /* 0x000070090a00c986 */ /* 0x0001e2000c101124 */
[----:B------:R-:W-:Y:S05]  /*65c0*/  @P3 BRA `(.L_x_277) ;  /* 0x00000000000c3947 */ /* 0x000fea0003800000 */
[----:B--2---:R-:W0:Y:S02]  /*65d0*/  LDG.E.U8 R155, desc[UR36][R12.64+0x71] ;  /* 0x000071240c9b7981 */ /* 0x004e24000c1e1100 */
[----:B0-----:R-:W-:-:S05]  /*65e0*/  PRMT R9, R155, 0x8880, RZ ;  /* 0x000088809b097816 */ /* 0x001fca00000000ff */
[----:B------:R-:W-:-:S07]  /*65f0*/  IMAD R164, R9, R154, RZ ;  /* 0x0000009a09a47224 */ /* 0x000fce00078e02ff */
.L_x_277:
[----:B------:R-:W-:Y:S05]  /*6600*/  BSYNC B1 ;  /* 0x0000000000017941 */ /* 0x000fea0003800000 */
.L_x_276:
[----:B------:R-:W-:Y:S01]  /*6610*/  @!P3 IMAD R83, R83, R153, R164 ;  /* 0x000000995353b224 */ /* 0x000fe200078e02a4 */
[----:B------:R-:W-:Y:S04]  /*6620*/  BSSY B1, `(.L_x_278) ;  /* 0x0000006000017945 */ /* 0x000fe80003800000 */
[----:B------:R0:W-:Y:S01]  /*6630*/  @!P3 STG.E.U8 desc[UR36][R10.64+0x71], R83 ;  /* 0x000071530a00b986 */ /* 0x0001e2000c101124 */
[----:B------:R-:W-:Y:S05]  /*6640*/  @P1 BRA `(.L_x_279) ;  /* 0x00000000000c1947 */ /* 0x000fea0003800000 */
[----:B--2---:R-:W0:Y:S02]  /*6650*/  LDG.E.U8 R155, desc[UR36][R4.64+0x78] ;  /* 0x00007824049b7981 */ /* 0x004e24000c1e1100 */
[----:B0-----:R-:W-:-:S05]  /*6660*/  PRMT R9, R155, 0x8880, RZ ;  /* 0x000088809b097816 */ /* 0x001fca00000000ff */
[----:B------:R-:W-:-:S07]  /*6670*/  IMAD R164, R9, R154, RZ ;  /* 0x0000009a09a47224 */ /* 0x000fce00078e02ff */
.L_x_279:
[----:B------:R-:W-:Y:S05]  /*6680*/  BSYNC B1 ;  /* 0x0000000000017941 */ /* 0x000fea0003800000 */
.L_x_278:
[----:B0-----:R-:W-:Y:S01]  /*6690*/  @!P1 IMAD R9, R84, R153, R164 ;  /* 0x0000009954099224 */ /* 0x001fe200078e02a4 */
[----:B------:R-:W-:Y:S04]  /*66a0*/  BSSY B1, `(.L_x_280) ;  /* 0x0000006000017945 */ /* 0x000fe80003800000 */
[----:B------:R0:W-:Y:S01]  /*66b0*/  @!P1 STG.E.U8 desc[UR36][R6.64+0x78], R9 ;  /* 0x0000780906009986 */ /* 0x0001e2000c101124 */
[----:B------:R-:W-:Y:S05]  /*66c0*/  @P2 BRA `(.L_x_281) ;  /* 0x00000000000c2947 */ /* 0x000fea0003800000 */
[----:B--2---:R-:W0:Y:S02]  /*66d0*/  LDG.E.U8 R155, desc[UR36][R4.64+0x79] ;  /* 0x00007924049b7981 */ /* 0x004e24000c1e1100 */
[----:B0-----:R-:W-:-:S05]  /*66e0*/  PRMT R9, R155, 0x8880, RZ ;  /* 0x000088809b097816 */ /* 0x001fca00000000ff */
[----:B------:R-:W-:-:S07]  /*66f0*/  IMAD R164, R9, R154, RZ ;  /* 0x0000009a09a47224 */ /* 0x000fce00078e02ff */
.L_x_281:
[----:B------:R-:W-:Y:S05]  /*6700*/  BSYNC B1 ;  /* 0x0000000000017941 */ /* 0x000fea0003800000 */
.L_x_280:
[----:B------:R-:W-:Y:S01]  /*6710*/  @!P2 IMAD R85, R85, R153, R164 ;  /* 0x000000995555a224 */ /* 0x000fe200078e02a4 */
[----:B------:R-:W-:Y:S04]  /*6720*/  BSSY B1, `(.L_x_282) ;  /* 0x0000006000017945 */ /* 0x000fe80003800000 */
[----:B------:R0:W-:Y:S01]  /*6730*/  @!P2 STG.E.U8 desc[UR36][R6.64+0x79], R85 ;  /* 0x000079550600a986 */ /* 0x0001e2000c101124 */
[----:B------:R-:W-:Y:S05]  /*6740*/  @P5 BRA `(.L_x_283) ;  /* 0x00000000000c5947 */ /* 0x000fea0003800000 */
[----:B--2---:R-:W2:Y:S02]  /*6750*/  LDG.E.U8 R155, desc[UR36][R12.64+0x78] ;  /* 0x000078240c9b7981 */ /* 0x004ea4000c1e1100 */
[----:B--2---:R-:W-:-:S05]  /*6760*/  PRMT R5, R155, 0x8880, RZ ;  /* 0x000088809b057816 */ /* 0x004fca00000000ff */
[----:B------:R-:W-:-:S07]  /*6770*/  IMAD R164, R5, R154, RZ ;  /* 0x0000009a05a47224 */ /* 0x000fce00078e02ff */
.L_x_283:
[----:B------:R-:W-:Y:S05]  /*6780*/  BSYNC B1 ;  /* 0x0000000000017941 */ /* 0x000fea0003800000 */
.L_x_282:
[----:B------:R-:W-:Y:S01]  /*6790*/  @!P5 IMAD R5, R86, R153, R164 ;  /* 0x000000995605d224 */ /* 0x000fe200078e02a4 */
[----:B------:R-:W-:Y:S01]  /*67a0*/  ISETP.LT.OR P0, PT, R3, 0x7a, !P0 ;  /* 0x0000007a0300780c */ /* 0x000fe20004701670 */
[----:B------:R-:W-:Y:S03]  /*67b0*/  BSSY B1, `(.L_x_284) ;  /* 0x0000006000017945 */ /* 0x000fe60003800000 */
[----:B------:R0:W-:Y:S09]  /*67c0*/  @!P5 STG.E.U8 desc[UR36][R10.64+0x78], R5 ;  /* 0x000078050a00d986 */ /* 0x0001f2000c101124 */
[----:B------:R-:W-:Y:S05]  /*67d0*/  @P0 BRA `(.L_x_285) ;  /* 0x00000000000c0947 */ /* 0x000fea0003800000 */
[----:B--2---:R-:W2:Y:S02]  /*67e0*/  LDG.E.U8 R155, desc[UR36][R12.64+0x79] ;  /* 0x000079240c9b7981 */ /* 0x004ea4000c1e1100 */
[----:B--2---:R-:W-:-:S05]  /*67f0*/  PRMT R3, R155, 0x8880, RZ ;  /* 0x000088809b037816 */ /* 0x004fca00000000ff */
[----:B------:R-:W-:-:S07]  /*6800*/  IMAD R164, R3, R154, RZ ;  /* 0x0000009a03a47224 */ /* 0x000fce00078e02ff */
.L_x_285:
[----:B------:R-:W-:Y:S05]  /*6810*/  BSYNC B1 ;  /* 0x0000000000017941 */ /* 0x000fea0003800000 */
.L_x_284:
[----:B------:R-:W-:Y:S01]  /*6820*/  IMAD R87, R87, R153, R164 ;  /* 0x0000009957577224 */ /* 0x000fe200078e02a4 */
[----:B------:R-:W-:Y:S06]  /*6830*/  @P0 BRA `(.L_x_286) ;  /* 0x0000001800180947 */ /* 0x000fec0003800000 */
[----:B------:R0:W-:Y:S01]  /*6840*/  STG.E.U8 desc[UR36][R10.64+0x79], R87 ;  /* 0x000079570a007986 */ /* 0x0001e2000c101124 */
[----:B------:R-:W-:Y:S05]  /*6850*/  BRA `(.L_x_286) ;  /* 0x0000001800107947 */ /* 0x000fea0003800000 */
.L_x_29:
[C---:B------:R-:W-:Y:S02]  /*6860*/  ISETP.GE.AND P2, PT, R0.reuse, 0x1, PT ;  /* 0x000000010000780c */ /* 0x040fe40003f46270 */
[----:B------:R-:W-:Y:S02]  /*6870*/  ISETP.GE.AND P0, PT, R0, 0x9, PT ;  /* 0x000000090000780c */ /* 0x000fe40003f06270 */
[C---:B------:R-:W-:Y:S02]  /*6880*/  ISETP.LT.OR P3, PT, R3.reuse, 0x1, !P2 ;  /* 0x000000010300780c */ /* 0x040fe40005761670 */
[C---:B------:R-:W-:Y:S02]  /*6890*/  ISETP.LT.OR P5, PT, R3.reuse, 0x2, !P2 ;  /* 0x000000020300780c */ /* 0x040fe400057a1670 */
[C---:B------:R-:W-:Y:S02]  /*68a0*/  ISETP.LT.OR P1, PT, R3.reuse, 0x1, !P0 ;  /* 0x000000010300780c */ /* 0x040fe40004721670 */
[----:B------:R-:W-:-:S07]  /*68b0*/  ISETP.LT.OR P4, PT, R3, 0x2, !P0 ;  /* 0x000000020300780c */ /* 0x000fce0004781670 */
[-C--:B------:R-:W-:Y:S02]  /*68c0*/  @!P3 IMAD R5, R88, R153.reuse, RZ ;  /* 0x000000995805b224 */ /* 0x080fe400078e02ff */
[-C--:B------:R-:W-:Y:S02]  /*68d0*/  @!P5 IMAD R89, R89, R153.reuse, RZ ;  /* 0x000000995959d224 */ /* 0x080fe400078e02ff */
[-C--:B------:R-:W-:Y:S01]  /*68e0*/  @!P1 IMAD R13, R90, R153.reuse, RZ ;  /* 0x000000995a0d9224 */ /* 0x080fe200078e02ff */
[----:B------:R0:W-:Y:S01]  /*68f0*/  @!P3 STG.E.U8 desc[UR36][R158.64], R5 ;  /* 0x000000059e00b986 */ /* 0x0001e2000c101124 */
[----:B------:R-:W-:Y:S01]  /*6900*/  ISETP.LT.OR P3, PT, R3, 0x9, !P2 ;  /* 0x000000090300780c */ /* 0x000fe20005761670 */
[----:B------:R-:W-:Y:S02]  /*6910*/  @!P4 IMAD R91, R91, R153, RZ ;  /* 0x000000995b5bc224 */ /* 0x000fe400078e02ff */
[----:B------:R-:W-:Y:S01]  /*6920*/  @!P5 STG.E.U8 desc[UR36][R158.64+0x1], R89 ;  /* 0x000001599e00d986 */ /* 0x000fe2000c101124 */
[----:B------:R-:W-:-:S03]  /*6930*/  ISETP.LT.OR P5, PT, R3, 0xa, !P2 ;  /* 0x0000000a0300780c */ /* 0x000fc600057a1670 */
[----:B------:R1:W-:Y:S01]  /*6940*/  @!P1 STG.E.U8 desc[UR36][R8.64], R13 ;  /* 0x0000000d08009986 */ /* 0x0003e2000c101124 */
[----:B------:R-:W-:-:S03]  /*6950*/  ISETP.LT.OR P1, PT, R3, 0x9, !P0 ;  /* 0x000000090300780c */ /* 0x000fc60004721670 */
[----:B------:R-:W-:Y:S01]  /*6960*/  @!P4 STG.E.U8 desc[UR36][R8.64+0x1], R91 ;  /* 0x0000015b0800c986 */ /* 0x000fe2000c101124 */
[----:B------:R-:W-:Y:S01]  /*6970*/  ISETP.LT.OR P4, PT, R3, 0xa, !P0 ;  /* 0x0000000a0300780c */ /* 0x000fe20004781670 */
[----:B------:R-:W-:-:S04]  /*6980*/  @!P3 IMAD R15, R92, R153, RZ ;  /* 0x000000995c0fb224 */ /* 0x000fc800078e02ff */
[-C--:B------:R-:W-:Y:S01]  /*6990*/  @!P5 IMAD R93, R93, R153.reuse, RZ ;  /* 0x000000995d5dd224 */ /* 0x080fe200078e02ff */
[----:B------:R3:W-:Y:S01]  /*69a0*/  @!P3 STG.E.U8 desc[UR36][R158.64+0x8], R15 ;  /* 0x0000080f9e00b986 */ /* 0x0007e2000c101124 */
[C---:B------:R-:W-:Y:S02]  /*69b0*/  ISETP.LT.OR P3, PT, R3.reuse, 0x11, !P2 ;  /* 0x000000110300780c */ /* 0x040fe40005761670 */
[-C--:B0-----:R-:W-:Y:S01]  /*69c0*/  @!P1 IMAD R5, R94, R153.reuse, RZ ;  /* 0x000000995e059224 */ /* 0x081fe200078e02ff */
[----:B------:R-:W-:Y:S01]  /*69d0*/  @!P5 STG.E.U8 desc[UR36][R158.64+0x9], R93 ;  /* 0x0000095d9e00d986 */ /* 0x000fe2000c101124 */
[----:B------:R-:W-:Y:S02]  /*69e0*/  ISETP.LT.OR P5, PT, R3, 0x12, !P2 ;  /* 0x000000120300780c */ /* 0x000fe400057a1670 */
[----:B------:R-:W-:Y:S01]  /*69f0*/  @!P4 IMAD R95, R95, R153, RZ ;  /* 0x000000995f5fc224 */ /* 0x000fe200078e02ff */
[----:B------:R0:W-:Y:S01]  /*6a00*/  @!P1 STG.E.U8 desc[UR36][R8.64+0x8], R5 ;  /* 0x0000080508009986 */ /* 0x0001e2000c101124 */
[----:B------:R-:W-:-:S03]  /*6a10*/  ISETP.LT.OR P1, PT, R3, 0x11, !P0 ;  /* 0x000000110300780c */ /* 0x000fc60004721670 */
[----:B------:R-:W-:Y:S01]  /*6a20*/  @!P4 STG.E.U8 desc[UR36][R8.64+0x9], R95 ;  /* 0x0000095f0800c986 */ /* 0x000fe2000c101124 */
[----:B------:R-:W-:Y:S01]  /*6a30*/  ISETP.LT.OR P4, PT, R3, 0x12, !P0 ;  /* 0x000000120300780c */ /* 0x000fe20004781670 */
[----:B-1----:R-:W-:-:S04]  /*6a40*/  @!P3 IMAD R13, R96, R153, RZ ;  /* 0x00000099600db224 */ /* 0x002fc800078e02ff */
[-C--:B------:R-:W-:Y:S01]  /*6a50*/  @!P5 IMAD R97, R97, R153.reuse, RZ ;  /* 0x000000996161d224 */ /* 0x080fe200078e02ff */
[----:B------:R1:W-:Y:S01]  /*6a60*/  @!P3 STG.E.U8 desc[UR36][R158.64+0x10], R13 ;  /* 0x0000100d9e00b986 */ /* 0x0003e2000c101124 */
[C---:B------:R-:W-:Y:S02]  /*6a70*/  ISETP.LT.OR P3, PT, R3.reuse, 0x19, !P2 ;  /* 0x000000190300780c */ /* 0x040fe40005761670 */
[-C--:B---3--:R-:W-:Y:S01]  /*6a80*/  @!P1 IMAD R15, R98, R153.reuse, RZ ;  /* 0x00000099620f9224 */ /* 0x088fe200078e02ff */
[----:B------:R-:W-:Y:S01]  /*6a90*/  @!P5 STG.E.U8 desc[UR36][R158.64+0x11], R97 ;  /* 0x000011619e00d986 */ /* 0x000fe2000c101124 */
[----:B------:R-:W-:Y:S02]  /*6aa0*/  ISETP.LT.OR P5, PT, R3, 0x1a, !P2 ;  /* 0x0000001a0300780c */ /* 0x000fe400057a1670 */
[----:B------:R-:W-:Y:S01]  /*6ab0*/  @!P4 IMAD R99, R99, R153, RZ ;  /* 0x000000996363c224 */ /* 0x000fe200078e02ff */
[----:B------:R3:W-:Y:S01]  /*6ac0*/  @!P1 STG.E.U8 desc[UR36][R8.64+0x10], R15 ;  /* 0x0000100f08009986 */ /* 0x0007e2000c101124 */
[----:B------:R-:W-:-:S03]  /*6ad0*/  ISETP.LT.OR P1, PT, R3, 0x19, !P0 ;  /* 0x000000190300780c */ /* 0x000fc60004721670 */
[----:B------:R-:W-:Y:S01]  /*6ae0*/  @!P4 STG.E.U8 desc[UR36][R8.64+0x11], R99 ;  /* 0x000011630800c986 */ /* 0x000fe2000c101124 */
[----:B------:R-:W-:Y:S01]  /*6af0*/  ISETP.LT.OR P4, PT, R3, 0x1a, !P0 ;  /* 0x0000001a0300780c */ /* 0x000fe20004781670 */
[----:B0-----:R-:W-:-:S04]  /*6b00*/  @!P3 IMAD R5, R100, R153, RZ ;  /* 0x000000996405b224 */ /* 0x001fc800078e02ff */
[-C--:B------:R-:W-:Y:S01]  /*6b10*/  @!P5 IMAD R101, R101, R153.reuse, RZ ;  /* 0x000000996565d224 */ /* 0x080fe200078e02ff */
[----:B------:R0:W-:Y:S01]  /*6b20*/  @!P3 STG.E.U8 desc[UR36][R158.64+0x18], R5 ;  /* 0x000018059e00b986 */ /* 0x0001e2000c101124 */
[C---:B------:R-:W-:Y:S02]  /*6b30*/  ISETP.LT.OR P3, PT, R3.reuse, 0x21, !P2 ;  /* 0x000000210300780c */ /* 0x040fe40005761670 */
[-C--:B-1----:R-:W-:Y:S01]  /*6b40*/  @!P1 IMAD R13, R102, R153.reuse, RZ ;  /* 0x00000099660d9224 */ /* 0x082fe200078e02ff */
[----:B------:R-:W-:Y:S01]  /*6b50*/  @!P5 STG.E.U8 desc[UR36][R158.64+0x19], R101 ;  /* 0x000019659e00d986 */ /* 0x000fe2000c101124 */
[----:B------:R-:W-:Y:S02]  /*6b60*/  ISETP.LT.OR P5, PT, R3, 0x22, !P2 ;  /* 0x000000220300780c */ /* 0x000fe400057a1670 */
[----:B------:R-:W-:Y:S01]  /*6b70*/  @!P4 IMAD R103, R103, R153, RZ ;  /* 0x000000996767c224 */ /* 0x000fe200078e02ff */
[----:B------:R1:W-:Y:S01]  /*6b80*/  @!P1 STG.E.U8 desc[UR36][R8.64+0x18], R13 ;  /* 0x0000180d08009986 */ /* 0x0003e2000c101124 */
[----:B------:R-:W-:-:S03]  /*6b90*/  ISETP.LT.OR P1, PT, R3, 0x21, !P0 ;  /* 0x000000210300780c */ /* 0x000fc60004721670 */
[----:B------:R-:W-:Y:S01]  /*6ba0*/  @!P4 STG.E.U8 desc[UR36][R8.64+0x19], R103 ;  /* 0x000019670800c986 */ /* 0x000fe2000c101124 */
[----:B------:R-:W-:Y:S01]  /*6bb0*/  ISETP.LT.OR P4, PT, R3, 0x22, !P0 ;  /* 0x000000220300780c */ /* 0x000fe20004781670 */
[----:B---3--:R-:W-:-:S04]  /*6bc0*/  @!P3 IMAD R15, R104, R153, RZ ;  /* 0x00000099680fb224 */ /* 0x008fc800078e02ff */
        /* <DEDUP_REMOVED lines=128> */
[----:B------:R-:W-:-:S02]  /*73d0*/  ISETP.GE.AND P1, PT, R0, 0x81, PT ;  /* 0x000000810000780c */ /* 0x000fc40003f26270 */
[C---:B------:R-:W-:Y:S01]  /*73e0*/  ISETP.LT.OR P5, PT, R3.reuse, 0x79, !P0 ;  /* 0x000000790300780c */ /* 0x040fe200047a1670 */
[----:B------:R-:W-:Y:S01]  /*73f0*/  @!P4 STG.E.U8 desc[UR36][R8.64+0x71], R147 ;  /* 0x000071930800c986 */ /* 0x000fe2000c101124 */
[C---:B------:R-:W-:Y:S01]  /*7400*/  ISETP.LT.OR P0, PT, R3.reuse, 0x7a, !P0 ;  /* 0x0000007a0300780c */ /* 0x040fe20004701670 */
[----:B0-----:R-:W-:Y:S01]  /*7410*/  @!P3 IMAD R5, R148, R153, RZ ;  /* 0x000000999405b224 */ /* 0x001fe200078e02ff */
[----:B------:R-:W-:-:S03]  /*7420*/  ISETP.LT.OR P4, PT, R3, 0x1, !P1 ;  /* 0x000000010300780c */ /* 0x000fc60004f81670 */
[----:B------:R-:W-:Y:S01]  /*7430*/  @!P2 IMAD R149, R149, R153, RZ ;  /* 0x000000999595a224 */ /* 0x000fe200078e02ff */
[----:B------:R0:W-:Y:S01]  /*7440*/  @!P3 STG.E.U8 desc[UR36][R158.64+0x78], R5 ;  /* 0x000078059e00b986 */ /* 0x0001e2000c101124 */
[----:B------:R-:W-:-:S03]  /*7450*/  ISETP.LT.OR P3, PT, R3, 0x2, !P1 ;  /* 0x000000020300780c */ /* 0x000fc60004f61670 */
[----:B------:R-:W-:Y:S01]  /*7460*/  @!P2 STG.E.U8 desc[UR36][R158.64+0x79], R149 ;  /* 0x000079959e00a986 */ /* 0x000fe2000c101124 */
[-C--:B-1----:R-:W-:Y:S01]  /*7470*/  @!P5 IMAD R13, R150, R153.reuse, RZ ;  /* 0x00000099960dd224 */ /* 0x082fe200078e02ff */
[----:B------:R-:W-:Y:S01]  /*7480*/  ISETP.GE.AND P2, PT, R0, 0x89, PT ;  /* 0x000000890000780c */ /* 0x000fe20003f46270 */
[-C--:B------:R-:W-:Y:S02]  /*7490*/  @!P0 IMAD R151, R151, R153.reuse, RZ ;  /* 0x0000009997978224 */ /* 0x080fe400078e02ff */
[----:B---3--:R-:W-:Y:S01]  /*74a0*/  @!P4 IMAD R15, R24, R153, RZ ;  /* 0x00000099180fc224 */ /* 0x008fe200078e02ff */
[----:B------:R1:W-:Y:S01]  /*74b0*/  @!P5 STG.E.U8 desc[UR36][R8.64+0x78], R13 ;  /* 0x0000780d0800d986 */ /* 0x0003e2000c101124 */
[----:B------:R-:W-:-:S03]  /*74c0*/  ISETP.LT.OR P5, PT, R3, 0x1, !P2 ;  /* 0x000000010300780c */ /* 0x000fc600057a1670 */
[----:B------:R-:W-:Y:S01]  /*74d0*/  @!P3 IMAD R25, R25, R153, RZ ;  /* 0x000000991919b224 */ /* 0x000fe200078e02ff */
[----:B------:R-:W-:Y:S01]  /*74e0*/  @!P0 STG.E.U8 desc[UR36][R8.64+0x79], R151 ;  /* 0x0000799708008986 */ /* 0x000fe2000c101124 */
[----:B------:R-:W-:-:S03]  /*74f0*/  ISETP.LT.OR P0, PT, R3, 0x2, !P2 ;  /* 0x000000020300780c */ /* 0x000fc60005701670 */
[----:B------:R-:W-:Y:S01]  /*7500*/  @!P4 STG.E.U8 desc[UR36][R6.64], R15 ;  /* 0x0000000f0600c986 */ /* 0x000fe2000c101124 */
        /* <DEDUP_REMOVED lines=19> */
[-C--:B------:R-:W-:Y:S01]  /*7640*/  @!P4 IMAD R9, R32, R153.reuse, RZ ;  /* 0x000000992009c224 */ /* 0x080fe200078e02ff */
        /* <DEDUP_REMOVED lines=127> */
[----:B-1----:R-:W-:-:S04]  /*7e40*/  @!P5 IMAD R13, R74, R153, RZ ;  /* 0x000000994a0dd224 */ /* 0x002fc800078e02ff */
        /* <DEDUP_REMOVED lines=12> */
[----:B------:R-:W-:-:S04]  /*7f10*/  @!P0 IMAD R9, R78, R153, RZ ;  /* 0x000000994e098224 */ /* 0x000fc800078e02ff */
[-C--:B------:R-:W-:Y:S01]  /*7f20*/  @!P4 IMAD R79, R79, R153.reuse, RZ ;  /* 0x000000994f4fc224 */ /* 0x080fe200078e02ff */
[----:B------:R1:W-:Y:S01]  /*7f30*/  @!P0 STG.E.U8 desc[UR36][R10.64+0x68], R9 ;  /* 0x000068090a008986 */ /* 0x0003e2000c101124 */
[----:B------:R-:W-:Y:S02]  /*7f40*/  ISETP.LT.OR P0, PT, R3, 0x71, !P2 ;  /* 0x000000710300780c */ /* 0x000fe40005701670 */
[----:B------:R-:W-:Y:S01]  /*7f50*/  @!P3 IMAD R81, R81, R153, RZ ;  /* 0x000000995151b224 */ /* 0x000fe200078e02ff */
[----:B------:R3:W-:Y:S01]  /*7f60*/  @!P4 STG.E.U8 desc[UR36][R10.64+0x69], R79 ;  /* 0x0000694f0a00c986 */ /* 0x0007e2000c101124 */
[----:B------:R-:W-:-:S03]  /*7f70*/  ISETP.LT.OR P4, PT, R3, 0x72, !P2 ;  /* 0x000000720300780c */ /* 0x000fc60005781670 */
[----:B------:R3:W-:Y:S01]  /*7f80*/  @!P3 STG.E.U8 desc[UR36][R6.64+0x71], R81 ;  /* 0x000071510600b986 */ /* 0x0007e2000c101124 */
[C---:B------:R-:W-:Y:S02]  /*7f90*/  ISETP.LT.OR P3, PT, R3.reuse, 0x79, !P1 ;  /* 0x000000790300780c */ /* 0x040fe40004f61670 */
[C---:B------:R-:W-:Y:S01]  /*7fa0*/  ISETP.LT.OR P1, PT, R3.reuse, 0x7a, !P1 ;  /* 0x0000007a0300780c */ /* 0x040fe20004f21670 */
[----:B------:R3:W-:Y:S01]  /*7fb0*/  @!P5 STG.E.U8 desc[UR36][R6.64+0x70], R13 ;  /* 0x0000700d0600d986 */ /* 0x0007e2000c101124 */
[C---:B------:R-:W-:Y:S02]  /*7fc0*/  ISETP.LT.OR P5, PT, R3.reuse, 0x79, !P2 ;  /* 0x000000790300780c */ /* 0x040fe400057a1670 */
[----:B------:R-:W-:Y:S01]  /*7fd0*/  ISETP.LT.OR P2, PT, R3, 0x7a, !P2 ;  /* 0x0000007a0300780c */ /* 0x000fe20005741670 */
[-C--:B------:R-:W-:Y:S02]  /*7fe0*/  @!P0 IMAD R3, R82, R153.reuse, RZ ;  /* 0x0000009952038224 */ /* 0x080fe400078e02ff */
[----:B------:R-:W-:-:S03]  /*7ff0*/  @!P4 IMAD R83, R83, R153, RZ ;  /* 0x000000995353c224 */ /* 0x000fc600078e02ff */
[----:B------:R3:W-:Y:S01]  /*8000*/  @!P0 STG.E.U8 desc[UR36][R10.64+0x70], R3 ;  /* 0x000070030a008986 */ /* 0x0007e2000c101124 */
[-C--:B0-----:R-:W-:Y:S02]  /*8010*/  @!P3 IMAD R5, R84, R153.reuse, RZ ;  /* 0x000000995405b224 */ /* 0x081fe400078e02ff */
[-C--:B------:R-:W-:Y:S01]  /*8020*/  @!P1 IMAD R85, R85, R153.reuse, RZ ;  /* 0x0000009955559224 */ /* 0x080fe200078e02ff */
[----:B------:R3:W-:Y:S01]  /*8030*/  @!P4 STG.E.U8 desc[UR36][R10.64+0x71], R83 ;  /* 0x000071530a00c986 */ /* 0x0007e2000c101124 */
[-C--:B-1----:R-:W-:Y:S02]  /*8040*/  @!P5 IMAD R9, R86, R153.reuse, RZ ;  /* 0x000000995609d224 */ /* 0x082fe400078e02ff */
[----:B------:R-:W-:Y:S01]  /*8050*/  @!P2 IMAD R87, R87, R153, RZ ;  /* 0x000000995757a224 */ /* 0x000fe200078e02ff */
[----:B------:R3:W-:Y:S04]  /*8060*/  @!P3 STG.E.U8 desc[UR36][R6.64+0x78], R5 ;  /* 0x000078050600b986 */ /* 0x0007e8000c101124 */
[----:B------:R3:W-:Y:S04]  /*8070*/  @!P1 STG.E.U8 desc[UR36][R6.64+0x79], R85 ;  /* 0x0000795506009986 */ /* 0x0007e8000c101124 */
[----:B------:R3:W-:Y:S04]  /*8080*/  @!P5 STG.E.U8 desc[UR36][R10.64+0x78], R9 ;  /* 0x000078090a00d986 */ /* 0x0007e8000c101124 */
[----:B------:R3:W-:Y:S02]  /*8090*/  @!P2 STG.E.U8 desc[UR36][R10.64+0x79], R87 ;  /* 0x000079570a00a986 */ /* 0x0007e4000c101124 */
.L_x_286:
[----:B------:R-:W-:Y:S05]  /*80a0*/  BSYNC B0 ;  /* 0x0000000000007941 */ /* 0x000fea0003800000 */
.L_x_28:
[----:B------:R-:W-:Y:S01]  /*80b0*/  ULDC UR4, c[0x0][0xc] ;  /* 0x0000030000047ab9 */ /* 0x000fe20000000800 */
[----:B------:R-:W-:Y:S01]  /*80c0*/  ULDC UR5, c[0x0][0x10] ;  /* 0x0000040000057ab9 */ /* 0x000fe20000000800 */
[----:B---3--:R-:W3:Y:S01]  /*80d0*/  LDC R3, c[0x0][0x14] ;  /* 0x00000500ff037b82 */ /* 0x008ee20000000800 */
[----:B------:R-:W-:Y:S01]  /*80e0*/  UIMAD.WIDE.U32 UR4, UR4, UR5, URZ ;  /* 0x00000005040472a5 */ /* 0x000fe2000f8e003f */
[----:B------:R-:W-:Y:S01]  /*80f0*/  PRMT R0, RZ, 0x7610, R0 ;  /* 0x00007610ff007816 */ /* 0x000fe20000000000 */
[----:B------:R-:W-:Y:S02]  /*8100*/  IMAD.MOV.U32 R23, RZ, RZ, -0x1 ;  /* 0xffffffffff177424 */ /* 0x000fe400078e00ff */
[----:B------:R-:W-:Y:S02]  /*8110*/  IMAD.MOV.U32 R22, RZ, RZ, -0x1 ;  /* 0xffffffffff167424 */ /* 0x000fe400078e00ff */
[----:B---3--:R-:W-:-:S04]  /*8120*/  IMAD.WIDE.U32 R16, R3, UR4, R16 ;  /* 0x0000000403107c25 */ /* 0x008fc8000f8e0010 */
[----:B------:R-:W-:Y:S01]  /*8130*/  IMAD R3, R3, UR5, RZ ;  /* 0x0000000503037c24 */ /* 0x000fe2000f8e02ff */
[----:B------:R-:W-:Y:S02]  /*8140*/  ULDC.64 UR4, c[0x0][0x650] ;  /* 0x0001940000047ab9 */ /* 0x000fe40000000a00 */
[----:B------:R-:W-:Y:S01]  /*8150*/  ISETP.GE.U32.AND P0, PT, R16, UR4, PT ;  /* 0x0000000410007c0c */ /* 0x000fe2000bf06070 */
[----:B------:R-:W-:-:S05]  /*8160*/  IMAD.IADD R17, R17, 0x1, R3 ;  /* 0x0000000111117824 */ /* 0x000fca00078e0203 */
[----:B------:R-:W-:-:S13]  /*8170*/  ISETP.GE.U32.AND.EX P0, PT, R17, UR5, PT, P0 ;  /* 0x0000000511007c0c */ /* 0x000fda000bf06100 */
[----:B------:R-:W-:Y:S05]  /*8180*/  @P0 BRA `(.L_x_287) ;  /* 0x0000000400640947 */ /* 0x000fea0003800000 */
[----:B------:R-:W3:Y:S01]  /*8190*/  S2R R12, SR_CTAID.X ;  /* 0x00000000000c7919 */ /* 0x000ee20000002500 */
[----:B0-----:R-:W0:Y:S01]  /*81a0*/  LDC.64 R10, c[0x0][0x628] ;  /* 0x00018a00ff0a7b82 */ /* 0x001e220000000a00 */
[----:B------:R-:W-:Y:S01]  /*81b0*/  ULDC UR4, c[0x0][0x150] ;  /* 0x0000540000047ab9 */ /* 0x000fe20000000800 */
[----:B------:R-:W-:Y:S01]  /*81c0*/  IMAD.MOV.U32 R8, RZ, RZ, R16 ;  /* 0x000000ffff087224 */ /* 0x000fe200078e0010 */
[----:B------:R-:W0:Y:S01]  /*81d0*/  S2R R23, SR_CTAID.Y ;  /* 0x0000000000177919 */ /* 0x000e220000002600 */
[----:B------:R-:W-:-:S04]  /*81e0*/  IMAD.MOV.U32 R9, RZ, RZ, R17 ;  /* 0x000000ffff097224 */ /* 0x000fc800078e0011 */
[----:B------:R-:W1:Y:S08]  /*81f0*/  LDC R21, c[0x0][0x144] ;  /* 0x00005100ff157b82 */ /* 0x000e700000000800 */
[----:B------:R-:W1:Y:S08]  /*8200*/  LDC R0, c[0x0][0x630] ;  /* 0x00018c00ff007b82 */ /* 0x000e700000000800 */
[----:B------:R-:W1:Y:S01]  /*8210*/  LDC.64 R14, c[0x0][0x620] ;  /* 0x00018800ff0e7b82 */ /* 0x000e620000000a00 */
[----:B0-----:R-:W-:-:S04]  /*8220*/  ISETP.NE.U32.AND P0, PT, R10, RZ, PT ;  /* 0x000000ff0a00720c */ /* 0x001fc80003f05070 */
[----:B------:R-:W-:Y:S02]  /*8230*/  ISETP.NE.AND.EX P0, PT, R11, RZ, PT, P0 ;  /* 0x000000ff0b00720c */ /* 0x000fe40003f05300 */
[----:B---3--:R-:W-:-:S05]  /*8240*/  I2FP.F32.U32 R3, R12 ;  /* 0x0000000c00037245 */ /* 0x008fca0000201000 */
[----:B------:R-:W-:-:S04]  /*8250*/  FMUL R3, R3, UR4 ;  /* 0x0000000403037c20 */ /* 0x000fc80008400000 */
[----:B------:R0:W3:Y:S02]  /*8260*/  F2I.U32.TRUNC.NTZ R20, R3 ;  /* 0x0000000300147305 */ /* 0x0000e4000020f000 */
[----:B------:R-:W-:Y:S05]  /*8270*/  @!P0 BRA `(.L_x_288) ;  /* 0x0000000000288947 */ /* 0x000fea0003800000 */
[----:B0-----:R-:W0:Y:S02]  /*8280*/  LDC R3, c[0x0][0x634] ;  /* 0x00018d00ff037b82 */ /* 0x001e240000000800 */
[----:B0-----:R-:W-:-:S05]  /*8290*/  IADD3 R3, P0, R16, R3, RZ ;  /* 0x0000000310037210 */ /* 0x001fca0007f1e0ff */
[----:B------:R-:W-:-:S04]  /*82a0*/  IMAD.X R13, RZ, RZ, R17, P0 ;  /* 0x000000ffff0d7224 */ /* 0x000fc800000e0611 */
[----:B------:R-:W-:-:S04]  /*82b0*/  IMAD.WIDE.U32 R4, R13, R10, RZ ;  /* 0x0000000a0d047225 */ /* 0x000fc800078e00ff */
[----:B-1----:R-:W-:-:S04]  /*82c0*/  IMAD.WIDE.U32 R6, P0, R3, R11, R4 ;  /* 0x0000000b03067225 */ /* 0x002fc80007800004 */
[----:B------:R-:W-:-:S04]  /*82d0*/  IMAD.WIDE.U32 R4, R3, R10, RZ ;  /* 0x0000000a03047225 */ /* 0x000fc800078e00ff */
[----:B------:R-:W-:Y:S01]  /*82e0*/  IMAD.X R9, RZ, RZ, RZ, P0 ;  /* 0x000000ffff097224 */ /* 0x000fe200000e06ff */
[----:B------:R-:W-:Y:S01]  /*82f0*/  IADD3 RZ, P0, R5, R6, RZ ;  /* 0x0000000605ff7210 */ /* 0x000fe20007f1e0ff */
[----:B------:R-:W-:-:S04]  /*8300*/  IMAD.MOV.U32 R8, RZ, RZ, R7 ;  /* 0x000000ffff087224 */ /* 0x000fc800078e0007 */
[----:B------:R-:W-:-:S08]  /*8310*/  IMAD.WIDE.U32.X R8, R13, R11, R8, P0 ;  /* 0x0000000b0d087225 */ /* 0x000fd000000e0408 */
.L_x_288:
[----:B------:R-:W2:Y:S01]  /*8320*/  LDC.64 R26, c[0x0][0x640] ;  /* 0x00019000ff1a7b82 */ /* 0x000ea20000000a00 */
[-CC-:B-1----:R-:W-:Y:S01]  /*8330*/  SHF.R.U64 R22, R8, R0.reuse, R9.reuse ;  /* 0x0000000008167219 */ /* 0x182fe20000001209 */
[----:B---3--:R-:W-:Y:S01]  /*8340*/  IMAD.MOV R20, RZ, RZ, -R20 ;  /* 0x000000ffff147224 */ /* 0x008fe200078e0a14 */
[----:B------:R-:W-:Y:S01]  /*8350*/  SHF.R.U32.HI R0, RZ, R0, R9 ;  /* 0x00000000ff007219 */ /* 0x000fe20000011609 */
[----:B------:R-:W-:Y:S01]  /*8360*/  ULDC UR4, c[0x0][0x154] ;  /* 0x0000550000047ab9 */ /* 0x000fe20000000800 */
[----:B0-----:R-:W-:Y:S01]  /*8370*/  IADD3 R3, P0, RZ, -R22, RZ ;  /* 0x80000016ff037210 */ /* 0x001fe20007f1e0ff */
[----:B------:R-:W-:Y:S02]  /*8380*/  IMAD R21, R21, R20, R12 ;  /* 0x0000001415157224 */ /* 0x000fe400078e020c */
[----:B------:R-:W0:Y:S01]  /*8390*/  LDC R6, c[0x0][0x618] ;  /* 0x00018600ff067b82 */ /* 0x000e220000000800 */
[----:B------:R-:W-:Y:S02]  /*83a0*/  IMAD.MOV.U32 R7, RZ, RZ, 0x1 ;  /* 0x00000001ff077424 */ /* 0x000fe400078e00ff */
[----:B------:R-:W-:-:S04]  /*83b0*/  IMAD.X R5, RZ, RZ, ~R0, P0 ;  /* 0x000000ffff057224 */ /* 0x000fc800000e0e00 */
[-C--:B------:R-:W-:Y:S01]  /*83c0*/  IMAD R0, R5, R14.reuse, RZ ;  /* 0x0000000e05007224 */ /* 0x080fe200078e02ff */
[----:B------:R-:W1:Y:S01]  /*83d0*/  LDC R8, c[0x0][0x608] ;  /* 0x00018200ff087b82 */ /* 0x000e620000000800 */
[----:B------:R-:W-:-:S04]  /*83e0*/  IMAD.WIDE.U32 R4, R3, R14, R16 ;  /* 0x0000000e03047225 */ /* 0x000fc800078e0010 */
[----:B------:R-:W-:Y:S01]  /*83f0*/  IMAD R3, R3, R15, R0 ;  /* 0x0000000f03037224 */ /* 0x000fe200078e0200 */
[----:B------:R-:W-:Y:S02]  /*8400*/  I2FP.F32.U32 R0, R23 ;  /* 0x0000001700007245 */ /* 0x000fe40000201000 */
[----:B------:R-:W3:Y:S01]  /*8410*/  LDC R24, c[0x0][0x658] ;  /* 0x00019600ff187b82 */ /* 0x000ee20000000800 */
[----:B------:R-:W-:Y:S01]  /*8420*/  IMAD.IADD R3, R5, 0x1, R3 ;  /* 0x0000000105037824 */ /* 0x000fe200078e0203 */
[----:B--2---:R-:W-:Y:S01]  /*8430*/  ISETP.NE.U32.AND P0, PT, R26, RZ, PT ;  /* 0x000000ff1a00720c */ /* 0x004fe20003f05070 */
[----:B------:R-:W-:Y:S01]  /*8440*/  FMUL R0, R0, UR4 ;  /* 0x0000000400007c20 */ /* 0x000fe20008400000 */
[----:B------:R-:W-:Y:S02]  /*8450*/  IMAD.MOV.U32 R5, RZ, RZ, -0x1 ;  /* 0xffffffffff057424 */ /* 0x000fe400078e00ff */
[----:B------:R-:W-:Y:S01]  /*8460*/  ISETP.NE.AND.EX P0, PT, R27, RZ, PT, P0 ;  /* 0x000000ff1b00720c */ /* 0x000fe20003f05300 */
[----:B------:R2:W2:Y:S01]  /*8470*/  F2I.U32.TRUNC.NTZ R13, R0 ;  /* 0x00000000000d7305 */ /* 0x0004a2000020f000 */
[----:B------:R-:W2:Y:S01]  /*8480*/  LDC R20, c[0x0][0x148] ;  /* 0x00005200ff147b82 */ /* 0x000ea20000000800 */
[----:B0-----:R-:W-:-:S02]  /*8490*/  SHF.R.U64 R12, R4, R6, R3 ;  /* 0x00000006040c7219 */ /* 0x001fc40000001203 */
[----:B------:R-:W-:-:S05]  /*84a0*/  SHF.R.U32.HI R3, RZ, R6, R3 ;  /* 0x00000006ff037219 */ /* 0x000fca0000011603 */
[----:B------:R-:W0:Y:S01]  /*84b0*/  LDC R15, c[0x0][0x600] ;  /* 0x00018000ff0f7b82 */ /* 0x000e220000000800 */
[-CC-:B-1----:R-:W-:Y:S02]  /*84c0*/  SHF.R.U64 R10, R12, R8.reuse, R3.reuse ;  /* 0x000000080c0a7219 */ /* 0x182fe40000001203 */
[----:B------:R-:W-:-:S05]  /*84d0*/  SHF.R.U32.HI R3, RZ, R8, R3 ;  /* 0x00000008ff037219 */ /* 0x000fca0000011603 */
[----:B------:R-:W1:Y:S01]  /*84e0*/  LDC R28, c[0x0][0x648] ;  /* 0x00019200ff1c7b82 */ /* 0x000e620000000800 */
[-C--:B---3--:R-:W-:Y:S02]  /*84f0*/  SHF.L.U32 R4, R5, R24.reuse, RZ ;  /* 0x0000001805047219 */ /* 0x088fe400000006ff */
[--C-:B------:R-:W-:Y:S02]  /*8500*/  SHF.R.U64 R14, R10, R24, R3.reuse ;  /* 0x000000180a0e7219 */ /* 0x100fe40000001203 */
[----:B------:R-:W-:Y:S02]  /*8510*/  LOP3.LUT R25, RZ, R4, RZ, 0x33, !PT ;  /* 0x00000004ff197212 */ /* 0x000fe400078e33ff */
[-C--:B------:R-:W-:Y:S01]  /*8520*/  SHF.R.U32.HI R5, RZ, R24.reuse, R3 ;  /* 0x00000018ff057219 */ /* 0x080fe20000011603 */
[----:B------:R-:W3:Y:S01]  /*8530*/  LDC R29, c[0x0][0x638] ;  /* 0x00018e00ff1d7b82 */ /* 0x000ee20000000800 */
[----:B------:R-:W-:Y:S01]  /*8540*/  SHF.L.U32 R152, R7, R24, RZ ;  /* 0x0000001807987219 */ /* 0x000fe200000006ff */
[----:B------:R-:W-:-:S06]  /*8550*/  IMAD.MOV.U32 R4, RZ, RZ, R14 ;  /* 0x000000ffff047224 */ /* 0x000fcc00078e000e */
[----:B------:R-:W0:Y:S01]  /*8560*/  LDC R30, c[0x0][0x610] ;  /* 0x00018400ff1e7b82 */ /* 0x000e220000000800 */
[----:B------:R-:W-:Y:S05]  /*8570*/  @!P0 BRA `(.L_x_289) ;  /* 0x0000000000288947 */ /* 0x000fea0003800000 */
[----:B------:R-:W4:Y:S02]  /*8580*/  LDC R3, c[0x0][0x64c] ;  /* 0x00019300ff037b82 */ /* 0x000f240000000800 */
[----:B----4-:R-:W-:-:S05]  /*8590*/  IADD3 R3, P0, R14, R3, RZ ;  /* 0x000000030e037210 */ /* 0x010fca0007f1e0ff */
        /* <DEDUP_REMOVED lines=8> */
.L_x_289:
[----:B------:R-:W-:Y:S01]  /*8620*/  ISETP.NE.AND P0, PT, R2, 0x1, PT ;  /* 0x000000010200780c */ /* 0x000fe20003f05270 */
[----:B0-----:R-:W-:Y:S01]  /*8630*/  VIADD R7, R15, 0xffffffff ;  /* 0xffffffff0f077836 */ /* 0x001fe20000000000 */
[----:B-12---:R-:W-:Y:S01]  /*8640*/  SHF.R.U64 R0, R4, R28, R5 ;  /* 0x0000001c04007219 */ /* 0x006fe20000001205 */
[----:B------:R-:W-:Y:S01]  /*8650*/  IMAD.MOV R13, RZ, RZ, -R13 ;  /* 0x000000ffff0d7224 */ /* 0x000fe200078e0a0d */
[----:B------:R-:W-:Y:S01]  /*8660*/  LOP3.LUT R5, R10, R25, RZ, 0xc0, !PT ;  /* 0x000000190a057212 */ /* 0x000fe200078ec0ff */
[----:B------:R-:W-:Y:S02]  /*8670*/  IMAD.MOV.U32 R4, RZ, RZ, 0x1 ;  /* 0x00000001ff047424 */ /* 0x000fe400078e00ff */
[----:B------:R-:W-:Y:S02]  /*8680*/  IMAD.MOV R3, RZ, RZ, -R0 ;  /* 0x000000ffff037224 */ /* 0x000fe400078e0a00 */
[----:B------:R-:W-:Y:S01]  /*8690*/  IMAD R152, R152, R0, R5 ;  /* 0x0000000098987224 */ /* 0x000fe200078e0205 */
[----:B------:R-:W-:Y:S01]  /*86a0*/  LOP3.LUT R5, R12, R7, RZ, 0xc0, !PT ;  /* 0x000000070c057212 */ /* 0x000fe200078ec0ff */
[----:B---3--:R-:W-:-:S02]  /*86b0*/  IMAD R0, R3, R29, R14 ;  /* 0x0000001d03007224 */ /* 0x008fc400078e020e */
[----:B------:R-:W-:Y:S02]  /*86c0*/  @P0 IMAD R21, R20, R13, R23 ;  /* 0x0000000d14150224 */ /* 0x000fe400078e0217 */
[----:B------:R-:W-:Y:S01]  /*86d0*/  IMAD R3, R0, R15, R5 ;  /* 0x0000000f00037224 */ /* 0x000fe200078e0205 */
[----:B------:R-:W-:Y:S01]  /*86e0*/  PRMT R0, R4, 0x7610, R0 ;  /* 0x0000761004007816 */ /* 0x000fe20000000000 */
[----:B------:R-:W-:-:S05]  /*86f0*/  IMAD R152, R152, R30, R21 ;  /* 0x0000001e98987224 */ /* 0x000fca00078e0215 */
[----:B------:R-:W-:Y:S02]  /*8700*/  SEL R23, R3, R152, !P0 ;  /* 0x0000009803177207 */ /* 0x000fe40004000000 */
[----:B------:R-:W-:-:S07]  /*8710*/  SEL R152, R152, R3, !P0 ;  /* 0x0000000398987207 */ /* 0x000fce0004000000 */
.L_x_287:
[----:B------:R-:W-:-:S13]  /*8720*/  LOP3.LUT P0, RZ, R0, 0xff, RZ, 0xc0, !PT ;  /* 0x000000ff00ff7812 */ /* 0x000fda000780c0ff */
[----:B------:R-:W-:Y:S05]  /*8730*/  @P0 BRA `(.L_x_290) ;  /* 0xffffff8400fc0947 */ /* 0x000fea000383ffff */
[----:B------:R-:W-:Y:S05]  /*8740*/  EXIT ;  /* 0x000000000000794d */ /* 0x000fea0003800000 */
.L_x_3:
[----:B0-----:R-:W-:Y:S01]  /*8750*/  ULDC.64 UR4, c[0x0][0x650] ;  /* 0x0001940000047ab9 */ /* 0x001fe20000000a00 */
        /* <DEDUP_REMOVED lines=25> */
.L_x_292:
[--C-:B------:R-:W-:Y:S01]  /*88f0*/  SHF.R.U64 R12, R10, R14, R11.reuse ;  /* 0x0000000e0a0c7219 */ /* 0x100fe2000000120b */
[----:B------:R-:W0:Y:S01]  /*8900*/  LDC R22, c[0x0][0x618] ;  /* 0x00018600ff167b82 */ /* 0x000e220000000800 */
[----:B------:R-:W-:Y:S01]  /*8910*/  I2FP.F32.U32 R6, R4 ;  /* 0x0000000400067245 */ /* 0x000fe20000201000 */
[----:B------:R-:W-:Y:S01]  /*8920*/  ULDC UR4, c[0x0][0x150] ;  /* 0x0000540000047ab9 */ /* 0x000fe20000000800 */
[----:B------:R-:W-:Y:S02]  /*8930*/  SHF.R.U32.HI R5, RZ, R14, R11 ;  /* 0x0000000eff057219 */ /* 0x000fe4000001160b */
[----:B------:R-:W-:Y:S01]  /*8940*/  IADD3 R9, P0, RZ, -R12, RZ ;  /* 0x8000000cff097210 */ /* 0x000fe20007f1e0ff */
[----:B------:R-:W-:Y:S01]  /*8950*/  FMUL R11, R6, UR4 ;  /* 0x00000004060b7c20 */ /* 0x000fe20008400000 */
[----:B------:R-:W-:Y:S01]  /*8960*/  ULDC UR4, c[0x0][0x154] ;  /* 0x0000550000047ab9 */ /* 0x000fe20000000800 */
[----:B------:R-:W1:Y:S02]  /*8970*/  LDC.64 R24, c[0x0][0x640] ;  /* 0x00019000ff187b82 */ /* 0x000e640000000a00 */
[----:B------:R-:W-:-:S02]  /*8980*/  IMAD.X R5, RZ, RZ, ~R5, P0 ;  /* 0x000000ffff057224 */ /* 0x000fc400000e0e05 */
[----:B------:R-:W2:Y:S01]  /*8990*/  F2I.U32.TRUNC.NTZ R11, R11 ;  /* 0x0000000b000b7305 */ /* 0x000ea2000020f000 */
[----:B------:R-:W-:-:S03]  /*89a0*/  IMAD.WIDE.U32 R6, R9, R20, R16 ;  /* 0x0000001409067225 */ /* 0x000fc600078e0010 */
[----:B------:R-:W3:Y:S01]  /*89b0*/  LDC R13, c[0x0][0x144] ;  /* 0x00005100ff0d7b82 */ /* 0x000ee20000000800 */
[----:B------:R-:W-:-:S04]  /*89c0*/  IMAD R8, R5, R20, RZ ;  /* 0x0000001405087224 */ /* 0x000fc800078e02ff */
[----:B------:R-:W-:Y:S02]  /*89d0*/  IMAD R5, R9, R21, R8 ;  /* 0x0000001509057224 */ /* 0x000fe400078e0208 */
[----:B------:R-:W-:Y:S01]  /*89e0*/  IMAD.MOV.U32 R8, RZ, RZ, -0x1 ;  /* 0xffffffffff087424 */ /* 0x000fe200078e00ff */
[----:B------:R-:W4:Y:S01]  /*89f0*/  LDC R14, c[0x0][0x608] ;  /* 0x00018200ff0e7b82 */ /* 0x000f220000000800 */
[----:B------:R-:W-:Y:S01]  /*8a00*/  IMAD.IADD R5, R7, 0x1, R5 ;  /* 0x0000000107057824 */ /* 0x000fe200078e0205 */
[----:B------:R-:W-:-:S04]  /*8a10*/  I2FP.F32.U32 R7, R3 ;  /* 0x0000000300077245 */ /* 0x000fc80000201000 */
[-C--:B0-----:R-:W-:Y:S01]  /*8a20*/  SHF.R.U64 R10, R6, R22.reuse, R5 ;  /* 0x00000016060a7219 */ /* 0x081fe20000001205 */
[----:B--2---:R-:W-:Y:S01]  /*8a30*/  IMAD.MOV R6, RZ, RZ, -R11 ;  /* 0x000000ffff067224 */ /* 0x004fe200078e0a0b */
[----:B------:R-:W0:Y:S01]  /*8a40*/  LDC R9, c[0x0][0x658] ;  /* 0x00019600ff097b82 */ /* 0x000e220000000800 */
[----:B-1----:R-:W-:Y:S01]  /*8a50*/  ISETP.NE.U32.AND P0, PT, R24, RZ, PT ;  /* 0x000000ff1800720c */ /* 0x002fe20003f05070 */
[----:B------:R-:W-:Y:S01]  /*8a60*/  FMUL R7, R7, UR4 ;  /* 0x0000000407077c20 */ /* 0x000fe20008400000 */
[----:B------:R-:W-:Y:S02]  /*8a70*/  SHF.R.U32.HI R5, RZ, R22, R5 ;  /* 0x00000016ff057219 */ /* 0x000fe40000011605 */
[----:B------:R-:W-:-:S03]  /*8a80*/  ISETP.NE.AND.EX P0, PT, R25, RZ, PT, P0 ;  /* 0x000000ff1900720c */ /* 0x000fc60003f05300 */
[----:B------:R-:W1:Y:S01]  /*8a90*/  LDC R20, c[0x0][0x148] ;  /* 0x00005200ff147b82 */ /* 0x000e620000000800 */
[----:B---3--:R-:W-:Y:S02]  /*8aa0*/  IMAD R23, R13, R6, R4 ;  /* 0x000000060d177224 */ /* 0x008fe400078e0204 */
[----:B------:R-:W-:-:S05]  /*8ab0*/  IMAD.MOV.U32 R6, RZ, RZ, 0x1 ;  /* 0x00000001ff067424 */ /* 0x000fca00078e00ff */
[----:B------:R-:W2:Y:S01]  /*8ac0*/  LDC R21, c[0x0][0x600] ;  /* 0x00018000ff157b82 */ /* 0x000ea20000000800 */
[-CC-:B----4-:R-:W-:Y:S02]  /*8ad0*/  SHF.R.U64 R13, R10, R14.reuse, R5.reuse ;  /* 0x0000000e0a0d7219 */ /* 0x190fe40000001205 */
[----:B------:R-:W-:Y:S02]  /*8ae0*/  SHF.R.U32.HI R4, RZ, R14, R5 ;  /* 0x0000000eff047219 */ /* 0x000fe40000011605 */
[----:B------:R3:W4:Y:S03]  /*8af0*/  F2I.U32.TRUNC.NTZ R14, R7 ;  /* 0x00000007000e7305 */ /* 0x000726000020f000 */
[----:B------:R-:W1:Y:S01]  /*8b00*/  LDC R26, c[0x0][0x648] ;  /* 0x00019200ff1a7b82 */ /* 0x000e620000000800 */
[-C--:B0-----:R-:W-:Y:S02]  /*8b10*/  SHF.R.U64 R15, R13, R9.reuse, R4 ;  /* 0x000000090d0f7219 */ /* 0x081fe40000001204 */
[----:B------:R-:W-:-:S02]  /*8b20*/  SHF.L.U32 R8, R8, R9, RZ ;  /* 0x0000000908087219 */ /* 0x000fc400000006ff */
[-C--:B------:R-:W-:Y:S01]  /*8b30*/  SHF.R.U32.HI R5, RZ, R9.reuse, R4 ;  /* 0x00000009ff057219 */ /* 0x080fe20000011604 */
[----:B------:R-:W-:Y:S01]  /*8b40*/  IMAD.MOV.U32 R4, RZ, RZ, R15 ;  /* 0x000000ffff047224 */ /* 0x000fe200078e000f */
[----:B------:R-:W-:Y:S01]  /*8b50*/  SHF.L.U32 R22, R6, R9, RZ ;  /* 0x0000000906167219 */ /* 0x000fe200000006ff */
[----:B------:R-:W0:Y:S01]  /*8b60*/  LDC R27, c[0x0][0x638] ;  /* 0x00018e00ff1b7b82 */ /* 0x000e220000000800 */
[----:B------:R-:W-:-:S07]  /*8b70*/  LOP3.LUT R28, RZ, R8, RZ, 0x33, !PT ;  /* 0x00000008ff1c7212 */ /* 0x000fce00078e33ff */
        /* <DEDUP_REMOVED lines=12> */
.L_x_293:
[----:B------:R-:W-:Y:S01]  /*8c40*/  ISETP.NE.AND P0, PT, R2, 0x1, PT ;  /* 0x000000010200780c */ /* 0x000fe20003f05270 */
[----:B--2---:R-:W-:Y:S01]  /*8c50*/  VIADD R7, R21, 0xffffffff ;  /* 0xffffffff15077836 */ /* 0x004fe20000000000 */
[----:B-1----:R-:W-:Y:S01]  /*8c60*/  SHF.R.U64 R5, R4, R26, R5 ;  /* 0x0000001a04057219 */ /* 0x002fe20000001205 */
[----:B------:R-:W-:Y:S01]  /*8c70*/  IMAD.MOV R14, RZ, RZ, -R14 ;  /* 0x000000ffff0e7224 */ /* 0x000fe200078e0a0e */
[----:B------:R-:W-:Y:S01]  /*8c80*/  LOP3.LUT R4, R13, R28, RZ, 0xc0, !PT ;  /* 0x0000001c0d047212 */ /* 0x000fe200078ec0ff */
[----:B------:R-:W-:Y:S01]  /*8c90*/  IMAD.MOV.U32 R8, RZ, RZ, R12 ;  /* 0x000000ffff087224 */ /* 0x000fe200078e000c */
[----:B------:R-:W-:Y:S01]  /*8ca0*/  LOP3.LUT R10, R10, R7, RZ, 0xc0, !PT ;  /* 0x000000070a0a7212 */ /* 0x000fe200078ec0ff */
[----:B------:R-:W-:Y:S02]  /*8cb0*/  IMAD.MOV R6, RZ, RZ, -R5 ;  /* 0x000000ffff067224 */ /* 0x000fe400078e0a05 */
[----:B------:R-:W-:-:S04]  /*8cc0*/  IMAD R4, R22, R5, R4 ;  /* 0x0000000516047224 */ /* 0x000fc800078e0204 */
[----:B------:R-:W-:Y:S02]  /*8cd0*/  @P0 IMAD R23, R20, R14, R3 ;  /* 0x0000000e14170224 */ /* 0x000fe400078e0203 */
[----:B0-----:R-:W-:Y:S02]  /*8ce0*/  IMAD R3, R6, R27, R15 ;  /* 0x0000001b06037224 */ /* 0x001fe400078e020f */
[----:B------:R-:W-:Y:S02]  /*8cf0*/  IMAD R7, R4, R29, R23 ;  /* 0x0000001d04077224 */ /* 0x000fe400078e0217 */
[----:B------:R-:W-:Y:S02]  /*8d00*/  IMAD R4, R3, R21, R10 ;  /* 0x0000001503047224 */ /* 0x000fe400078e020a */
[----:B------:R-:W-:-:S03]  /*8d10*/  IMAD.MOV.U32 R6, RZ, RZ, 0x1 ;  /* 0x00000001ff067424 */ /* 0x000fc600078e00ff */
[----:B------:R-:W-:Y:S02]  /*8d20*/  SEL R9, R4, R7, !P0 ;  /* 0x0000000704097207 */ /* 0x000fe40004000000 */
[----:B------:R-:W-:-:S07]  /*8d30*/  SEL R7, R7, R4, !P0 ;  /* 0x0000000407077207 */ /* 0x000fce0004000000 */
.L_x_291:
[----:B------:R-:W-:-:S08]  /*8d40*/  NOP ;  /* 0x0000000000007918 */ /* 0x000fd00000000000 */
[----:B------:R-:W0:-:S00]  /*8d50*/  USETMAXREG.DEALLOC.CTAPOOL 0x28 ;  /* 0x00000028000079c8 */ /* 0x000e0000080e0500 */
[----:B0-----:R-:W-:-:S13]  /*8d60*/  ISETP.NE.AND P0, PT, R0, RZ, PT ;  /* 0x000000ff0000720c */ /* 0x001fda0003f05270 */
[----:B------:R-:W-:Y:S05]  /*8d70*/  @P0 EXIT ;  /* 0x000000000000094d */ /* 0x000fea0003800000 */
[----:B------:R-:W-:Y:S01]  /*8d80*/  LOP3.LUT P0, RZ, R6, 0xff, RZ, 0xc0, !PT ;  /* 0x000000ff06ff7812 */ /* 0x000fe2000780c0ff */
[----:B------:R-:W-:Y:S02]  /*8d90*/  IMAD.MOV.U32 R3, RZ, RZ, 0x1 ;  /* 0x00000001ff037424 */ /* 0x000fe400078e00ff */
[----:B------:R-:W-:-:S10]  /*8da0*/  IMAD.MOV.U32 R0, RZ, RZ, RZ ;  /* 0x000000ffff007224 */ /* 0x000fd400078e00ff */
[----:B------:R-:W-:Y:S05]  /*8db0*/  @!P0 BRA `(.L_x_294) ;  /* 0x0000000c00348947 */ /* 0x000fea0003800000 */
[----:B------:R-:W0:Y:S01]  /*8dc0*/  LDC R0, c[0x0][0x28c] ;  /* 0x0000a300ff007b82 */ /* 0x000e220000000800 */
[----:B------:R-:W-:Y:S01]  /*8dd0*/  ULDC UR5, c[0x0][0x600] ;  /* 0x0001800000057ab9 */ /* 0x000fe20000000800 */
[----:B------:R-:W-:Y:S01]  /*8de0*/  ULDC UR4, c[0x0][0xc] ;  /* 0x0000030000047ab9 */ /* 0x000fe20000000800 */
[----:B------:R-:W-:Y:S01]  /*8df0*/  UIADD3 UR16, UR5, -0x1, URZ ;  /* 0xffffffff05107890 */ /* 0x000fe2000fffe03f */
[C---:B------:R-:W-:Y:S01]  /*8e00*/  LOP3.LUT P2, RZ, R18.reuse, 0x7f, RZ, 0xc0, !PT ;  /* 0x0000007f12ff7812 */ /* 0x040fe2000784c0ff */
[----:B------:R-:W-:Y:S01]  /*8e10*/  ULDC UR6, c[0x0][0x658] ;  /* 0x0001960000067ab9 */ /* 0x000fe20000000800 */
[----:B------:R-:W-:Y:S01]  /*8e20*/  ULDC UR5, c[0x0][0x10] ;  /* 0x0000040000057ab9 */ /* 0x000fe20000000800 */
[----:B------:R-:W-:Y:S01]  /*8e30*/  UMOV UR7, 0xffffffff ;  /* 0xffffffff00077882 */ /* 0x000fe20000000000 */
[----:B------:R-:W-:Y:S01]  /*8e40*/  UMOV UR8, 0x1 ;  /* 0x0000000100087882 */ /* 0x000fe20000000000 */
[----:B------:R-:W-:Y:S01]  /*8e50*/  UIMAD.WIDE.U32 UR4, UR4, UR5, URZ ;  /* 0x00000005040472a5 */ /* 0x000fe2000f8e003f */
[----:B------:R-:W-:Y:S01]  /*8e60*/  LOP3.LUT P0, RZ, R18, 0x1f, RZ, 0xc0, !PT ;  /* 0x0000001f12ff7812 */ /* 0x000fe2000780c0ff */
[----:B------:R-:W-:Y:S01]  /*8e70*/  USHF.L.U32 UR7, UR7, UR6, URZ ;  /* 0x0000000607077299 */ /* 0x000fe2000800063f */
[----:B------:R-:W-:Y:S01]  /*8e80*/  BSSY B0, `(.L_x_294) ;  /* 0x00000c0000007945 */ /* 0x000fe20003800000 */
[----:B------:R-:W-:Y:S01]  /*8e90*/  USHF.L.U32 UR18, UR8, UR6, URZ ;  /* 0x0000000608127299 */ /* 0x000fe2000800063f */
[----:B------:R-:W-:Y:S01]  /*8ea0*/  IMAD.MOV.U32 R11, RZ, RZ, 0x1 ;  /* 0x00000001ff0b7424 */ /* 0x000fe200078e00ff */
[----:B------:R-:W-:Y:S01]  /*8eb0*/  LOP3.LUT R18, R19, 0x2, RZ, 0xfc, !PT ;  /* 0x0000000213127812 */ /* 0x000fe200078efcff */
[----:B------:R-:W-:Y:S01]  /*8ec0*/  ULDC UR6, c[0x0][0x14] ;  /* 0x0000050000067ab9 */ /* 0x000fe20000000800 */
[----:B------:R-:W-:Y:S01]  /*8ed0*/  PLOP3.LUT P0, PT, P0, P2, PT, 0x8a, 0x0 ;  /* 0x000000000000781c */ /* 0x000fe20000705172 */
[----:B------:R-:W-:-:S02]  /*8ee0*/  UIMAD.WIDE.U32 UR20, UR4, UR6, URZ ;  /* 0x00000006041472a5 */ /* 0x000fc4000f8e003f */
[----:B------:R-:W-:Y:S02]  /*8ef0*/  UIMAD UR13, UR5, UR6, URZ ;  /* 0x00000006050d72a4 */ /* 0x000fe4000f8e023f */
[----:B------:R-:W-:Y:S01]  /*8f00*/  ULOP3.LUT UR17, URZ, UR7, URZ, 0x33, !UPT ;  /* 0x000000073f117292 */ /* 0x000fe2000f8e333f */
[----:B0-----:R-:W-:Y:S01]  /*8f10*/  VIADD R0, R0, 0x3f ;  /* 0x0000003f00007836 */ /* 0x001fe20000000000 */
[----:B------:R-:W-:Y:S01]  /*8f20*/  UIADD3 UR13, UR21, UR13, URZ ;  /* 0x0000000d150d7290 */ /* 0x000fe2000fffe03f */
[----:B------:R-:W-:-:S03]  /*8f30*/  ULDC.64 UR22, c[0x0][0x198] ;  /* 0x0000660000167ab9 */ /* 0x000fc60000000a00 */
[----:B------:R-:W-:-:S04]  /*8f40*/  SHF.R.S32.HI R3, RZ, 0x1f, R0 ;  /* 0x0000001fff037819 */ /* 0x000fc80000011400 */
[----:B------:R-:W-:Y:S01]  /*8f50*/  LEA.HI R3, R3, R0, RZ, 0x6 ;  /* 0x0000000003037211 */ /* 0x000fe200078f30ff */
[----:B------:R-:W-:-:S03]  /*8f60*/  IMAD.MOV.U32 R0, RZ, RZ, RZ ;  /* 0x000000ffff007224 */ /* 0x000fc600078e00ff */
[----:B------:R-:W-:Y:S01]  /*8f70*/  SHF.R.S32.HI R13, RZ, 0x6, R3 ;  /* 0x00000006ff0d7819 */ /* 0x000fe20000011403 */
[----:B------:R-:W-:-:S04]  /*8f80*/  IMAD.MOV.U32 R3, RZ, RZ, 0x1 ;  /* 0x00000001ff037424 */ /* 0x000fc800078e00ff */
[----:B------:R-:W-:-:S07]  /*8f90*/  VIADD R10, R13, 0x1 ;  /* 0x000000010d0a7836 */ /* 0x000fce0000000000 */
.L_x_306:
[----:B------:R-:W-:-:S03]  /*8fa0*/  UMOV UR4, 0xffffffff ;  /* 0xffffffff00047882 */ /* 0x000fc60000000000 */
[----:B------:R-:W-:Y:S05]  /*8fb0*/  BRA.DIV UR4, `(.L_x_295) ;  /* 0x0000000e049c7947 */ /* 0x000fea000b800000 */
[----:B------:R-:W-:-:S13]  /*8fc0*/  ELECT P6, URZ, PT ;  /* 0x00000000003f782f */ /* 0x000fda00038c0000 */
.L_x_317:
[----:B------:R-:W0:Y:S01]  /*8fd0*/  LDC R4, c[0x0][0x28c] ;  /* 0x0000a300ff047b82 */ /* 0x000e220000000800 */
[----:B------:R-:W-:Y:S01]  /*8fe0*/  BSSY B1, `(.L_x_296) ;  /* 0x0000037000017945 */ /* 0x000fe20003800000 */
[----:B0-----:R-:W-:-:S13]  /*8ff0*/  ISETP.LT.OR P6, PT, R4, 0x1, !P6 ;  /* 0x000000010400780c */ /* 0x001fda00077c1670 */
[----:B------:R-:W-:Y:S05]  /*9000*/  @P6 BRA `(.L_x_297) ;  /* 0x0000000000d06947 */ /* 0x000fea0003800000 */
[----:B------:R-:W-:Y:S02]  /*9010*/  IMAD.SHL.U32 R14, R9, 0x80, RZ ;  /* 0x00000080090e7824 */ /* 0x000fe400078e00ff */
[----:B------:R-:W-:Y:S02]  /*9020*/  IMAD.SHL.U32 R15, R7, 0x100, RZ ;  /* 0x00000100070f7824 */ /* 0x000fe400078e00ff */
[----:B------:R-:W-:Y:S02]  /*9030*/  IMAD.MOV.U32 R20, RZ, RZ, RZ ;  /* 0x000000ffff147224 */ /* 0x000fe400078e00ff */
[----:B------:R-:W-:Y:S02]  /*9040*/  IMAD.MOV.U32 R4, RZ, RZ, R10 ;  /* 0x000000ffff047224 */ /* 0x000fe400078e000a */
[----:B------:R-:W-:Y:S02]  /*9050*/  IMAD.MOV.U32 R5, RZ, RZ, R3 ;  /* 0x000000ffff057224 */ /* 0x000fe400078e0003 */
[----:B------:R-:W-:-:S07]  /*9060*/  IMAD.MOV.U32 R6, RZ, RZ, R0 ;  /* 0x000000ffff067224 */ /* 0x000fce00078e0000 */
.L_x_301:
[----:B------:R-:W0:Y:S01]  /*9070*/  S2R R12, SR_CgaCtaId ;  /* 0x00000000000c7919 */ /* 0x000e220000008800 */
[----:B------:R-:W-:Y:S01]  /*9080*/  MOV R7, 0x400 ;  /* 0x0000040000077802 */ /* 0x000fe20000000f00 */
[----:B------:R-:W1:Y:S03]  /*9090*/  @!P2 LDC R9, c[0x0][0x500] ;  /* 0x00014000ff09ab82 */ /* 0x000e660000000800 */
[----:B0-----:R-:W-:Y:S02]  /*90a0*/  LEA R21, R12, R7, 0x18 ;  /* 0x000000070c157211 */ /* 0x001fe400078ec0ff */
[----:B------:R-:W-:-:S03]  /*90b0*/  SHF.L.U32 R7, R5, 0x1f, RZ ;  /* 0x0000001f05077819 */ /* 0x000fc600000006ff */
[----:B------:R-:W-:-:S04]  /*90c0*/  IMAD R12, R6, 0x8, R21 ;  /* 0x00000008060c7824 */ /* 0x000fc800078e0215 */
[----:B------:R-:W0:Y:S02]  /*90d0*/  SYNCS.PHASECHK.TRANS64.TRYWAIT P1, [R12+URZ+0x20], R7 ;  /* 0x000020070c0075a7 */ /* 0x000e24000802017f */
[----:B01----:R-:W-:Y:S05]  /*90e0*/  @!P1 BRA `(.L_x_298) ;  /* 0x0000000c00709947 */ /* 0x003fea0003800000 */
.L_x_318:
[----:B0-----:R-:W-:Y:S01]  /*90f0*/  PRMT R7, R18, 0x9910, RZ ;  /* 0x0000991012077816 */ /* 0x001fe200000000ff */
[----:B------:R0:W-:Y:S03]  /*9100*/  @!P2 SYNCS.ARRIVE.TRANS64 RZ, [R12+URZ], R9 ;  /* 0x000000090cffa9a7 */ /* 0x0001e6000800003f */
[----:B------:R-:W-:-:S13]  /*9110*/  ISETP.NE.AND P1, PT, R7, 0x2, PT ;  /* 0x000000020700780c */ /* 0x000fda0003f25270 */
[----:B0-----:R-:W-:Y:S05]  /*9120*/  @P1 BRA `(.L_x_299) ;  /* 0x0000000000041947 */ /* 0x001fea0003800000 */
[----:B------:R-:W-:Y:S01]  /*9130*/  BPT.TRAP 0x1 ;  /* 0x000000040000795c */ /* 0x000fe20000300000 */
.L_x_299:
[----:B------:R-:W-:Y:S05]  /*9140*/  @P0 BRA `(.L_x_300) ;  /* 0x0000000000040947 */ /* 0x000fea0003800000 */
[----:B------:R-:W-:Y:S01]  /*9150*/  BPT.TRAP 0x1 ;  /* 0x000000040000795c */ /* 0x000fe20000300000 */
.L_x_300:
[--C-:B------:R-:W-:Y:S01]  /*9160*/  IMAD R7, R6, 0x4000, R21.reuse ;  /* 0x0000400006077824 */ /* 0x100fe200078e0215 */
[----:B------:R-:W-:Y:S01]  /*9170*/  R2UR UR9, R12 ;  /* 0x000000000c0972ca */ /* 0x000fe200000e0000 */
[----:B------:R-:W-:Y:S01]  /*9180*/  IMAD R21, R6, 0x2000, R21 ;  /* 0x0000200006157824 */ /* 0x000fe200078e0215 */
[----:B------:R-:W-:Y:S01]  /*9190*/  UIADD3 UR4, UP0, UR22, 0xf0, URZ ;  /* 0x000000f016047890 */ /* 0x000fe2000ff1e03f */
[----:B------:R-:W-:Y:S01]  /*91a0*/  VIADD R4, R4, 0xffffffff ;  /* 0xffffffff04047836 */ /* 0x000fe20000000000 */
[----:B------:R-:W-:Y:S01]  /*91b0*/  R2UR UR5, R7 ;  /* 0x00000000070572ca */ /* 0x000fe200000e0000 */
[----:B------:R-:W-:Y:S01]  /*91c0*/  UIADD3 UR24, UP1, UR22, 0x1f0, URZ ;  /* 0x000001f016187890 */ /* 0x000fe2000ff3e03f */
[----:B------:R-:W-:Y:S01]  /*91d0*/  R2UR UR8, R21 ;  /* 0x00000000150872ca */ /* 0x000fe200000e0000 */
[----:B------:R-:W-:Y:S01]  /*91e0*/  VIADD R6, R6, 0x1 ;  /* 0x0000000106067836 */ /* 0x000fe20000000000 */
[----:B------:R-:W-:Y:S01]  /*91f0*/  R2UR UR11, R15 ;  /* 0x000000000f0b72ca */ /* 0x000fe200000e0000 */
[----:B------:R-:W-:Y:S01]  /*9200*/  UIADD3.X UR25, URZ, UR23, URZ, UP1, !UPT ;  /* 0x000000173f197290 */ /* 0x000fe20008ffe43f */
[----:B------:R-:W-:Y:S01]  /*9210*/  R2UR UR10, R20 ;  /* 0x00000000140a72ca */ /* 0x000fe200000e0000 */
[----:B------:R-:W-:Y:S01]  /*9220*/  UMOV UR6, 0x0 ;  /* 0x0000000000067882 */ /* 0x000fe20000000000 */
[----:B------:R-:W-:Y:S01]  /*9230*/  R2UR UR12, R8 ;  /* 0x00000000080c72ca */ /* 0x000fe200000e0000 */
[----:B------:R-:W-:Y:S01]  /*9240*/  UMOV UR7, 0x10000000 ;  /* 0x1000000000077882 */ /* 0x000fe20000000000 */
[----:B------:R-:W-:Y:S01]  /*9250*/  R2UR UR19, R14 ;  /* 0x000000000e1372ca */ /* 0x000fe200000e0000 */
[----:B------:R-:W-:Y:S01]  /*9260*/  VIADD R20, R20, 0x40 ;  /* 0x0000004014147836 */ /* 0x000fe20000000000 */
[----:B------:R-:W-:Y:S01]  /*9270*/  ISETP.GT.AND P3, PT, R4, 0x1, PT ;  /* 0x000000010400780c */ /* 0x000fe20003f64270 */
[----:B------:R-:W-:Y:S01]  /*9280*/  UIADD3 UR14, UR5, 0x100, URZ ;  /* 0x00000100050e7890 */ /* 0x000fe2000fffe03f */
[----:B------:R-:W-:Y:S01]  /*9290*/  ISETP.NE.AND P1, PT, R6, 0x4, PT ;  /* 0x000000040600780c */ /* 0x000fe20003f25270 */
[----:B------:R-:W-:-:S02]  /*92a0*/  UIADD3.X UR5, URZ, UR23, URZ, UP0, !UPT ;  /* 0x000000173f057290 */ /* 0x000fc400087fe43f */
[----:B------:R-:W-:Y:S01]  /*92b0*/  UIADD3 UR15, UR8, 0x10100, URZ ;  /* 0x00010100080f7890 */ /* 0x000fe2000fffe03f */
[----:B------:R-:W-:Y:S02]  /*92c0*/  SEL R12, RZ, 0x1, P1 ;  /* 0x00000001ff0c7807 */ /* 0x000fe40000800000 */
[----:B------:R-:W-:Y:S01]  /*92d0*/  UMOV UR8, UR14 ;  /* 0x0000000e00087c82 */ /* 0x000fe20008000000 */
[----:B------:R-:W-:Y:S02]  /*92e0*/  SEL R6, R6, RZ, P1 ;  /* 0x000000ff06067207 */ /* 0x000fe40000800000 */
[----:B------:R-:W-:Y:S01]  /*92f0*/  LOP3.LUT R5, R5, R12, RZ, 0x3c, !PT ;  /* 0x0000000c05057212 */ /* 0x000fe200078e3cff */
[----:B------:R0:W-:Y:S02]  /*9300*/  UTMALDG.3D [UR8], [UR4], desc[UR6] ;  /* 0x00000608040075b4 */ /* 0x0001e40008011000 */
[----:B0-----:R-:W-:Y:S01]  /*9310*/  UMOV UR8, UR15 ;  /* 0x0000000f00087c82 */ /* 0x001fe20008000000 */
[----:B------:R-:W-:-:S02]  /*9320*/  UMOV UR11, UR19 ;  /* 0x00000013000b7c82 */ /* 0x000fc40008000000 */
[----:B------:R0:W-:Y:S02]  /*9330*/  UTMALDG.3D [UR8], [UR24], desc[UR6] ;  /* 0x00000608180075b4 */ /* 0x0001e40008011000 */
[----:B0-----:R-:W-:Y:S05]  /*9340*/  @P3 BRA `(.L_x_301) ;  /* 0xfffffffc00483947 */ /* 0x001fea000383ffff */
.L_x_297:
[----:B------:R-:W-:Y:S05]  /*9350*/  BSYNC B1 ;  /* 0x0000000000017941 */ /* 0x000fea0003800000 */
.L_x_296:
[----:B------:R-:W-:Y:S01]  /*9360*/  LOP3.LUT P3, RZ, R11, 0xff, RZ, 0xc0, !PT ;  /* 0x000000ff0bff7812 */ /* 0x000fe2000786c0ff */
[----:B------:R-:W-:Y:S01]  /*9370*/  IMAD.IADD R0, R13, 0x1, R0 ;  /* 0x000000010d007824 */ /* 0x000fe200078e0200 */
[----:B------:R-:W-:Y:S01]  /*9380*/  IADD3 R16, P4, R16, UR20, RZ ;  /* 0x0000001410107c10 */ /* 0x000fe2000ff9e0ff */
[----:B------:R-:W-:Y:S01]  /*9390*/  ULDC.64 UR4, c[0x0][0x650] ;  /* 0x0001940000047ab9 */ /* 0x000fe20000000a00 */
[----:B------:R-:W-:Y:S01]  /*93a0*/  BSSY B1, `(.L_x_302) ;  /* 0x000006b000017945 */ /* 0x000fe20003800000 */
[----:B------:R-:W-:Y:S01]  /*93b0*/  IMAD.MOV.U32 R7, RZ, RZ, -0x1 ;  /* 0xffffffffff077424 */ /* 0x000fe200078e00ff */
[----:B------:R-:W-:Y:S01]  /*93c0*/  SHF.R.U32.HI R4, RZ, 0x2, R0 ;  /* 0x00000002ff047819 */ /* 0x000fe20000011600 */
[----:B------:R-:W-:Y:S01]  /*93d0*/  IMAD.MOV.U32 R9, RZ, RZ, -0x1 ;  /* 0xffffffffff097424 */ /* 0x000fe200078e00ff */
[----:B------:R-:W-:Y:S01]  /*93e0*/  ISETP.GT.U32.AND P1, PT, R0, 0x3, PT ;  /* 0x000000030000780c */ /* 0x000fe20003f24070 */
[----:B------:R-:W-:Y:S01]  /*93f0*/  IMAD.MOV.U32 R8, RZ, RZ, -0x1 ;  /* 0xffffffffff087424 */ /* 0x000fe200078e00ff */
[----:B------:R-:W-:-:S02]  /*9400*/  LOP3.LUT R4, R4, 0x1, RZ, 0xc0, !PT ;  /* 0x0000000104047812 */ /* 0x000fc400078ec0ff */
[----:B------:R-:W-:Y:S01]  /*9410*/  ISETP.LT.U32.AND P1, PT, R13, 0x4, P1 ;  /* 0x000000040d00780c */ /* 0x000fe20000f21070 */
[----:B------:R-:W0:Y:S01]  /*9420*/  @P3 S2R R6, SR_CgaCtaId ;  /* 0x0000000000063919 */ /* 0x000e220000008800 */
[----:B------:R-:W-:Y:S02]  /*9430*/  @P3 MOV R5, 0x400 ;  /* 0x0000040000053802 */ /* 0x000fe40000000f00 */
[----:B------:R-:W-:Y:S02]  /*9440*/  IADD3.X R17, R17, UR13, RZ, P4, !PT ;  /* 0x0000000d11117c10 */ /* 0x000fe4000a7fe4ff */
[----:B------:R-:W-:Y:S02]  /*9450*/  ISETP.GE.U32.AND P4, PT, R16, UR4, PT ;  /* 0x0000000410007c0c */ /* 0x000fe4000bf86070 */
[----:B------:R-:W-:Y:S02]  /*9460*/  LOP3.LUT R0, R0, 0x3, RZ, 0xc0, !PT ;  /* 0x0000000300007812 */ /* 0x000fe400078ec0ff */
[----:B------:R-:W-:-:S02]  /*9470*/  PRMT R11, RZ, 0x7610, R11 ;  /* 0x00007610ff0b7816 */ /* 0x000fc4000000000b */
[----:B0-----:R-:W-:-:S04]  /*9480*/  @P3 LEA R5, R6, R5, 0x18 ;  /* 0x0000000506053211 */ /* 0x001fc800078ec0ff */
[----:B------:R0:W-:Y:S01]  /*9490*/  @P3 SYNCS.ARRIVE.TRANS64.A1T0 RZ, [R5+URZ+0x58], RZ ;  /* 0x000058ff05ff39a7 */ /* 0x0001e2000810003f */
[----:B------:R-:W-:Y:S02]  /*94a0*/  ISETP.NE.U32.AND P3, PT, R4, 0x1, PT ;  /* 0x000000010400780c */ /* 0x000fe40003f65070 */
[----:B------:R-:W-:Y:S02]  /*94b0*/  SEL R4, RZ, 0x1, !P1 ;  /* 0x00000001ff047807 */ /* 0x000fe40004800000 */
[----:B------:R-:W-:Y:S02]  /*94c0*/  ISETP.GE.U32.AND.EX P1, PT, R17, UR5, PT, P4 ;  /* 0x0000000511007c0c */ /* 0x000fe4000bf26140 */
[----:B------:R-:W-:-:S04]  /*94d0*/  ISETP.GT.U32.AND P3, PT, R13, 0x3, !P3 ;  /* 0x000000030d00780c */ /* 0x000fc80005f64070 */
[----:B0-----:R-:W-:-:S04]  /*94e0*/  SEL R5, RZ, 0x1, !P3 ;  /* 0x00000001ff057807 */ /* 0x001fc80005800000 */
[--C-:B------:R-:W-:Y:S02]  /*94f0*/  LOP3.LUT R3, R5, R3, R4.reuse, 0x96, !PT ;  /* 0x0000000305037212 */ /* 0x100fe400078e9604 */
[----:B------:R-:W-:Y:S01]  /*9500*/  PRMT R4, RZ, 0x7610, R4 ;  /* 0x00007610ff047816 */ /* 0x000fe20000000004 */
[----:B------:R-:W-:Y:S06]  /*9510*/  @P1 BRA `(.L_x_303) ;  /* 0x00000004004c1947 */ /* 0x000fec0003800000 */
[----:B------:R-:W-:Y:S01]  /*9520*/  ULDC.64 UR4, c[0x0][0x628] ;  /* 0x00018a0000047ab9 */ /* 0x000fe20000000a00 */
[----:B------:R-:W0:Y:S01]  /*9530*/  S2R R14, SR_CTAID.X ;  /* 0x00000000000e7919 */ /* 0x000e220000002500 */
[----:B------:R-:W-:Y:S01]  /*9540*/  ISETP.NE.U32.AND P1, PT, RZ, UR4, PT ;  /* 0x00000004ff007c0c */ /* 0x000fe2000bf25070 */
[----:B------:R-:W-:Y:S01]  /*9550*/  ULDC UR7, c[0x0][0x630] ;  /* 0x00018c0000077ab9 */ /* 0x000fe20000000800 */
[----:B------:R-:W-:Y:S01]  /*9560*/  IMAD.MOV.U32 R4, RZ, RZ, R16 ;  /* 0x000000ffff047224 */ /* 0x000fe200078e0010 */
[----:B------:R-:W1:Y:S01]  /*9570*/  S2R R12, SR_CTAID.Y ;  /* 0x00000000000c7919 */ /* 0x000e620000002600 */
[----:B------:R-:W-:Y:S01]  /*9580*/  ISETP.NE.AND.EX P1, PT, RZ, UR5, PT, P1 ;  /* 0x00000005ff007c0c */ /* 0x000fe2000bf25310 */
[----:B------:R-:W-:-:S12]  /*9590*/  IMAD.MOV.U32 R5, RZ, RZ, R17 ;  /* 0x000000ffff057224 */ /* 0x000fd800078e0011 */
[----:B------:R-:W-:Y:S05]  /*95a0*/  @!P1 BRA `(.L_x_304) ;  /* 0x0000000000289947 */ /* 0x000fea0003800000 */
[----:B------:R-:W-:Y:S02]  /*95b0*/  ULDC UR6, c[0x0][0x634] ;  /* 0x00018d0000067ab9 */ /* 0x000fe40000000800 */
[----:B------:R-:W-:-:S05]  /*95c0*/  IADD3 R9, P1, R16, UR6, RZ ;  /* 0x0000000610097c10 */ /* 0x000fca000ff3e0ff */
[----:B------:R-:W-:-:S04]  /*95d0*/  IMAD.X R15, RZ, RZ, R17, P1 ;  /* 0x000000ffff0f7224 */ /* 0x000fc800008e0611 */
[----:B------:R-:W-:-:S04]  /*95e0*/  IMAD.WIDE.U32 R6, R15, UR4, RZ ;  /* 0x000000040f067c25 */ /* 0x000fc8000f8e00ff */
[----:B------:R-:W-:-:S04]  /*95f0*/  IMAD.WIDE.U32 R6, P1, R9, UR5, R6 ;  /* 0x0000000509067c25 */ /* 0x000fc8000f820006 */
[----:B------:R-:W-:-:S04]  /*9600*/  IMAD.WIDE.U32 R8, R9, UR4, RZ ;  /* 0x0000000409087c25 */ /* 0x000fc8000f8e00ff */
[----:B------:R-:W-:Y:S01]  /*9610*/  IMAD.X R5, RZ, RZ, RZ, P1 ;  /* 0x000000ffff057224 */ /* 0x000fe200008e06ff */
[----:B------:R-:W-:Y:S01]  /*9620*/  IADD3 RZ, P1, R9, R6, RZ ;  /* 0x0000000609ff7210 */ /* 0x000fe20007f3e0ff */
[----:B------:R-:W-:-:S04]  /*9630*/  IMAD.MOV.U32 R4, RZ, RZ, R7 ;  /* 0x000000ffff047224 */ /* 0x000fc800078e0007 */
[----:B------:R-:W-:-:S08]  /*9640*/  IMAD.WIDE.U32.X R4, R15, UR5, R4, P1 ;  /* 0x000000050f047c25 */ /* 0x000fd000088e0404 */
.L_x_304:
[--C-:B------:R-:W-:Y:S01]  /*9650*/  SHF.R.U64 R8, R4, UR7, R5.reuse ;  /* 0x0000000704087c19 */ /* 0x100fe20008001205 */
[----:B------:R-:W-:Y:S01]  /*9660*/  ULDC.64 UR4, c[0x0][0x620] ;  /* 0x0001880000047ab9 */ /* 0x000fe20000000a00 */
[----:B------:R-:W-:Y:S01]  /*9670*/  SHF.R.U32.HI R4, RZ, UR7, R5 ;  /* 0x00000007ff047c19 */ /* 0x000fe20008011605 */
[----:B------:R-:W2:Y:S01]  /*9680*/  LDC R25, c[0x0][0x144] ;  /* 0x00005100ff197b82 */ /* 0x000ea20000000800 */
[----:B------:R-:W-:Y:S01]  /*9690*/  IADD3 R7, P1, RZ, -R8, RZ ;  /* 0x80000008ff077210 */ /* 0x000fe20007f3e0ff */
[----:B------:R-:W-:Y:S01]  /*96a0*/  ULDC.64 UR8, c[0x0][0x640] ;  /* 0x0001900000087ab9 */ /* 0x000fe20000000a00 */
[----:B0-----:R-:W-:Y:S01]  /*96b0*/  I2FP.F32.U32 R9, R14 ;  /* 0x0000000e00097245 */ /* 0x001fe20000201000 */
[----:B------:R-:W-:Y:S02]  /*96c0*/  ULDC UR6, c[0x0][0x608] ;  /* 0x0001820000067ab9 */ /* 0x000fe40000000800 */
[----:B------:R-:W-:Y:S01]  /*96d0*/  IMAD.X R4, RZ, RZ, ~R4, P1 ;  /* 0x000000ffff047224 */ /* 0x000fe200008e0e04 */
[----:B------:R-:W-:Y:S01]  /*96e0*/  ISETP.NE.U32.AND P1, PT, RZ, UR8, PT ;  /* 0x00000008ff007c0c */ /* 0x000fe2000bf25070 */
[----:B------:R-:W0:Y:S02]  /*96f0*/  LDC R21, c[0x0][0x148] ;  /* 0x00005200ff157b82 */ /* 0x000e240000000800 */
[----:B------:R-:W-:Y:S01]  /*9700*/  IMAD R6, R4, UR4, RZ ;  /* 0x0000000404067c24 */ /* 0x000fe2000f8e02ff */
[----:B------:R-:W-:Y:S01]  /*9710*/  ISETP.NE.AND.EX P1, PT, RZ, UR9, PT, P1 ;  /* 0x00000009ff007c0c */ /* 0x000fe2000bf25310 */
[----:B------:R-:W-:Y:S01]  /*9720*/  IMAD.WIDE.U32 R4, R7, UR4, R16 ;  /* 0x0000000407047c25 */ /* 0x000fe2000f8e0010 */
[----:B------:R-:W-:-:S03]  /*9730*/  ULDC UR4, c[0x0][0x150] ;  /* 0x0000540000047ab9 */ /* 0x000fc60000000800 */
[----:B------:R-:W-:Y:S02]  /*9740*/  IMAD R7, R7, UR5, R6 ;  /* 0x0000000507077c24 */ /* 0x000fe4000f8e0206 */
[----:B------:R-:W-:Y:S01]  /*9750*/  FMUL R6, R9, UR4 ;  /* 0x0000000409067c20 */ /* 0x000fe20008400000 */
[----:B------:R-:W-:Y:S01]  /*9760*/  ULDC UR4, c[0x0][0x618] ;  /* 0x0001860000047ab9 */ /* 0x000fe20000000800 */
[----:B------:R-:W-:Y:S01]  /*9770*/  ULDC UR5, c[0x0][0x154] ;  /* 0x0000550000057ab9 */ /* 0x000fe20000000800 */
[----:B------:R-:W-:-:S03]  /*9780*/  IMAD.IADD R5, R5, 0x1, R7 ;  /* 0x0000000105057824 */ /* 0x000fc600078e0207 */
[----:B------:R-:W3:Y:S02]  /*9790*/  F2I.U32.TRUNC.NTZ R6, R6 ;  /* 0x0000000600067305 */ /* 0x000ee4000020f000 */
[----:B------:R-:W-:Y:S02]  /*97a0*/  SHF.R.U64 R9, R4, UR4, R5 ;  /* 0x0000000404097c19 */ /* 0x000fe40008001205 */
[----:B-1----:R-:W-:-:S05]  /*97b0*/  I2FP.F32.U32 R4, R12 ;  /* 0x0000000c00047245 */ /* 0x002fca0000201000 */
[----:B------:R-:W-:Y:S01]  /*97c0*/  FMUL R22, R4, UR5 ;  /* 0x0000000504167c20 */ /* 0x000fe20008400000 */
[----:B------:R-:W-:Y:S01]  /*97d0*/  SHF.R.U32.HI R4, RZ, UR4, R5 ;  /* 0x00000004ff047c19 */ /* 0x000fe20008011605 */
[----:B------:R-:W-:-:S03]  /*97e0*/  ULDC UR4, c[0x0][0x658] ;  /* 0x0001960000047ab9 */ /* 0x000fc60000000800 */
[--C-:B------:R-:W-:Y:S01]  /*97f0*/  SHF.R.U64 R20, R9, UR6, R4.reuse ;  /* 0x0000000609147c19 */ /* 0x100fe20008001204 */
[----:B------:R-:W1:Y:S01]  /*9800*/  F2I.U32.TRUNC.NTZ R22, R22 ;  /* 0x0000001600167305 */ /* 0x000e62000020f000 */
[----:B------:R-:W-:Y:S01]  /*9810*/  SHF.R.U32.HI R5, RZ, UR6, R4 ;  /* 0x00000006ff057c19 */ /* 0x000fe20008011604 */
[----:B---3--:R-:W-:-:S03]  /*9820*/  IMAD.MOV R6, RZ, RZ, -R6 ;  /* 0x000000ffff067224 */ /* 0x008fc600078e0a06 */
[--C-:B------:R-:W-:Y:S01]  /*9830*/  SHF.R.U64 R15, R20, UR4, R5.reuse ;  /* 0x00000004140f7c19 */ /* 0x100fe20008001205 */
[----:B--2---:R-:W-:Y:S01]  /*9840*/  IMAD R14, R25, R6, R14 ;  /* 0x00000006190e7224 */ /* 0x004fe200078e020e */
[----:B------:R-:W-:-:S03]  /*9850*/  SHF.R.U32.HI R23, RZ, UR4, R5 ;  /* 0x00000004ff177c19 */ /* 0x000fc60008011605 */
[----:B------:R-:W-:Y:S02]  /*9860*/  IMAD.MOV.U32 R4, RZ, RZ, R15 ;  /* 0x000000ffff047224 */ /* 0x000fe400078e000f */
[----:B------:R-:W-:Y:S01]  /*9870*/  IMAD.MOV.U32 R5, RZ, RZ, R23 ;  /* 0x000000ffff057224 */ /* 0x000fe200078e0017 */
[----:B-1----:R-:W-:Y:S06]  /*9880*/  @!P1 BRA `(.L_x_305) ;  /* 0x0000000000289947 */ /* 0x002fec0003800000 */
[----:B------:R-:W-:Y:S02]  /*9890*/  ULDC UR4, c[0x0][0x64c] ;  /* 0x0001930000047ab9 */ /* 0x000fe40000000800 */
[----:B------:R-:W-:-:S05]  /*98a0*/  IADD3 R5, P1, R15, UR4, RZ ;  /* 0x000000040f057c10 */ /* 0x000fca000ff3e0ff */
[----:B------:R-:W-:-:S04]  /*98b0*/  IMAD.X R23, RZ, RZ, R23, P1 ;  /* 0x000000ffff177224 */ /* 0x000fc800008e0617 */
[----:B------:R-:W-:-:S04]  /*98c0*/  IMAD.WIDE.U32 R6, R23, UR8, RZ ;  /* 0x0000000817067c25 */ /* 0x000fc8000f8e00ff */
[----:B------:R-:W-:-:S04]  /*98d0*/  IMAD.WIDE.U32 R6, P1, R5, UR9, R6 ;  /* 0x0000000905067c25 */ /* 0x000fc8000f820006 */
[----:B------:R-:W-:-:S04]  /*98e0*/  IMAD.WIDE.U32 R4, R5, UR8, RZ ;  /* 0x0000000805047c25 */ /* 0x000fc8000f8e00ff */
[----:B------:R-:W-:Y:S01]  /*98f0*/  IMAD.MOV.U32 R4, RZ, RZ, R7 ;  /* 0x000000ffff047224 */ /* 0x000fe200078e0007 */
[----:B------:R-:W-:Y:S01]  /*9900*/  IADD3 RZ, P3, R5, R6, RZ ;  /* 0x0000000605ff7210 */ /* 0x000fe20007f7e0ff */
[----:B------:R-:W-:-:S04]  /*9910*/  IMAD.X R5, RZ, RZ, RZ, P1 ;  /* 0x000000ffff057224 */ /* 0x000fc800008e06ff */
[----:B------:R-:W-:-:S08]  /*9920*/  IMAD.WIDE.U32.X R4, R23, UR9, R4, P3 ;  /* 0x0000000917047c25 */ /* 0x000fd000098e0404 */
.L_x_305:
[----:B------:R-:W-:Y:S01]  /*9930*/  ISETP.NE.AND P1, PT, R2, 0x1, PT ;  /* 0x000000010200780c */ /* 0x000fe20003f25270 */
[----:B------:R-:W-:Y:S01]  /*9940*/  ULDC UR4, c[0x0][0x648] ;  /* 0x0001920000047ab9 */ /* 0x000fe20000000800 */
[----:B------:R-:W-:Y:S01]  /*9950*/  LOP3.LUT R20, R20, UR17, RZ, 0xc0, !PT ;  /* 0x0000001114147c12 */ /* 0x000fe2000f8ec0ff */
[----:B------:R-:W-:Y:S01]  /*9960*/  IMAD.MOV R22, RZ, RZ, -R22 ;  /* 0x000000ffff167224 */ /* 0x000fe200078e0a16 */
[----:B------:R-:W-:Y:S01]  /*9970*/  SHF.R.U64 R5, R4, UR4, R5 ;  /* 0x0000000404057c19 */ /* 0x000fe20008001205 */
[----:B------:R-:W-:Y:S01]  /*9980*/  ULDC UR4, c[0x0][0x638] ;  /* 0x00018e0000047ab9 */ /* 0x000fe20000000800 */
[----:B------:R-:W-:Y:S01]  /*9990*/  LOP3.LUT R6, R9, UR16, RZ, 0xc0, !PT ;  /* 0x0000001009067c12 */ /* 0x000fe2000f8ec0ff */
[----:B------:R-:W-:Y:S02]  /*99a0*/  ULDC UR5, c[0x0][0x610] ;  /* 0x0001840000057ab9 */ /* 0x000fe40000000800 */
[----:B------:R-:W-:Y:S02]  /*99b0*/  IMAD.MOV R4, RZ, RZ, -R5 ;  /* 0x000000ffff047224 */ /* 0x000fe400078e0a05 */
[----:B------:R-:W-:-:S02]  /*99c0*/  IMAD R5, R5, UR18, R20 ;  /* 0x0000001205057c24 */ /* 0x000fc4000f8e0214 */
[----:B0-----:R-:W-:Y:S02]  /*99d0*/  @P1 IMAD R14, R21, R22, R12 ;  /* 0x00000016150e1224 */ /* 0x001fe400078e020c */
[----:B------:R-:W-:Y:S01]  /*99e0*/  IMAD R15, R4, UR4, R15 ;  /* 0x00000004040f7c24 */ /* 0x000fe2000f8e020f */
[----:B------:R-:W-:Y:S01]  /*99f0*/  ULDC UR4, c[0x0][0x600] ;  /* 0x0001800000047ab9 */ /* 0x000fe20000000800 */
[----:B------:R-:W-:Y:S02]  /*9a00*/  IMAD R14, R5, UR5, R14 ;  /* 0x00000005050e7c24 */ /* 0x000fe4000f8e020e */
[----:B------:R-:W-:Y:S02]  /*9a10*/  IMAD R15, R15, UR4, R6 ;  /* 0x000000040f0f7c24 */ /* 0x000fe4000f8e0206 */
[----:B------:R-:W-:-:S03]  /*9a20*/  IMAD.MOV.U32 R4, RZ, RZ, 0x1 ;  /* 0x00000001ff047424 */ /* 0x000fc600078e00ff */
[----:B------:R-:W-:Y:S02]  /*9a30*/  SEL R9, R15, R14, !P1 ;  /* 0x0000000e0f097207 */ /* 0x000fe40004800000 */
[----:B------:R-:W-:-:S07]  /*9a40*/  SEL R7, R14, R15, !P1 ;  /* 0x0000000f0e077207 */ /* 0x000fce0004800000 */
.L_x_303:
[----:B------:R-:W-:Y:S05]  /*9a50*/  BSYNC B1 ;  /* 0x0000000000017941 */ /* 0x000fea0003800000 */
.L_x_302:
[----:B------:R-:W-:-:S13]  /*9a60*/  LOP3.LUT P1, RZ, R4, 0xff, RZ, 0xc0, !PT ;  /* 0x000000ff04ff7812 */ /* 0x000fda000782c0ff */
[----:B------:R-:W-:Y:S05]  /*9a70*/  @P1 BRA `(.L_x_306) ;  /* 0xfffffff400481947 */ /* 0x000fea000383ffff */
[----:B------:R-:W-:Y:S05]  /*9a80*/  BSYNC B0 ;  /* 0x0000000000007941 */ /* 0x000fea0003800000 */
.L_x_294:
[----:B------:R-:W-:-:S03]  /*9a90*/  UMOV UR4, 0xffffffff ;  /* 0xffffffff00047882 */ /* 0x000fc60000000000 */
[----:B------:R-:W-:Y:S05]  /*9aa0*/  BRA.DIV UR4, `(.L_x_307) ;  /* 0x0000000604147947 */ /* 0x000fea000b800000 */
[----:B------:R-:W-:-:S13]  /*9ab0*/  ELECT P6, URZ, PT ;  /* 0x00000000003f782f */ /* 0x000fda00038c0000 */
.L_x_321:
[----:B------:R-:W-:Y:S04]  /*9ac0*/  BSSY B0, `(.L_x_308) ;  /* 0x000002b000007945 */ /* 0x000fe80003800000 */
[----:B------:R-:W-:Y:S05]  /*9ad0*/  @!P6 BRA `(.L_x_309) ;  /* 0x0000000000a4e947 */ /* 0x000fea0003800000 */
[----:B------:R-:W-:-:S04]  /*9ae0*/  LOP3.LUT R19, R19, 0x2, RZ, 0xfc, !PT ;  /* 0x0000000213137812 */ /* 0x000fc800078efcff */
[----:B------:R-:W-:-:S13]  /*9af0*/  ISETP.NE.AND P0, PT, R19, 0x3, PT ;  /* 0x000000031300780c */ /* 0x000fda0003f05270 */
[----:B------:R-:W-:Y:S05]  /*9b00*/  @!P0 BRA `(.L_x_310) ;  /* 0x0000000000048947 */ /* 0x000fea0003800000 */
[----:B------:R-:W-:Y:S01]  /*9b10*/  BPT.TRAP 0x1 ;  /* 0x000000040000795c */ /* 0x000fe20000300000 */
.L_x_310:
[----:B------:R-:W0:Y:S01]  /*9b20*/  S2R R5, SR_CgaCtaId ;  /* 0x0000000000057919 */ /* 0x000e220000008800 */
[----:B------:R-:W-:Y:S02]  /*9b30*/  MOV R2, 0x400 ;  /* 0x0000040000027802 */ /* 0x000fe40000000f00 */
[----:B------:R-:W-:Y:S02]  /*9b40*/  SHF.L.U32 R4, R3, 0x1f, RZ ;  /* 0x0000001f03047819 */ /* 0x000fe400000006ff */
[----:B0-----:R-:W-:-:S05]  /*9b50*/  LEA R5, R5, R2, 0x18 ;  /* 0x0000000205057211 */ /* 0x001fca00078ec0ff */
[----:B------:R-:W-:-:S04]  /*9b60*/  VIADD R5, R5, 0x20 ;  /* 0x0000002005057836 */ /* 0x000fc80000000000 */
[C---:B------:R-:W-:Y:S02]  /*9b70*/  IMAD R7, R0.reuse, 0x8, R5 ;  /* 0x0000000800077824 */ /* 0x040fe400078e0205 */
[----:B------:R-:W-:Y:S02]  /*9b80*/  VIADD R0, R0, 0x1 ;  /* 0x0000000100007836 */ /* 0x000fe40000000000 */
[----:B------:R-:W0:Y:S03]  /*9b90*/  SYNCS.PHASECHK.TRANS64.TRYWAIT P0, [R7+URZ], R4 ;  /* 0x00000004070075a7 */ /* 0x000e26000800017f */
[----:B------:R-:W-:-:S04]  /*9ba0*/  ISETP.NE.AND P1, PT, R0, 0x4, PT ;  /* 0x000000040000780c */ /* 0x000fc80003f25270 */
[----:B------:R-:W-:Y:S02]  /*9bb0*/  SEL R2, RZ, 0x1, P1 ;  /* 0x00000001ff027807 */ /* 0x000fe40000800000 */
[----:B------:R-:W-:Y:S02]  /*9bc0*/  SEL R0, R0, RZ, P1 ;  /* 0x000000ff00007207 */ /* 0x000fe40000800000 */
[----:B------:R-:W-:-:S03]  /*9bd0*/  LOP3.LUT R9, R3, R2, RZ, 0x3c, !PT ;  /* 0x0000000203097212 */ /* 0x000fc600078e3cff */
[----:B------:R-:W-:Y:S01]  /*9be0*/  IMAD R6, R0, 0x8, R5 ;  /* 0x0000000800067824 */ /* 0x000fe200078e0205 */
[----:B------:R-:W-:Y:S01]  /*9bf0*/  SHF.L.U32 R3, R9, 0x1f, RZ ;  /* 0x0000001f09037819 */ /* 0x000fe200000006ff */
[----:B0-----:R-:W-:Y:S06]  /*9c00*/  @!P0 BRA `(.L_x_311) ;  /* 0x0000000000dc8947 */ /* 0x001fec0003800000 */
.L_x_322:
[----:B------:R-:W1:Y:S01]  /*9c10*/  SYNCS.PHASECHK.TRANS64.TRYWAIT P0, [R6+URZ], R3 ;  /* 0x00000003060075a7 */ /* 0x000e62000800017f */
[----:B------:R-:W-:-:S05]  /*9c20*/  VIADD R0, R0, 0x1 ;  /* 0x0000000100007836 */ /* 0x000fca0000000000 */
[----:B------:R-:W-:-:S04]  /*9c30*/  ISETP.NE.AND P1, PT, R0, 0x4, PT ;  /* 0x000000040000780c */ /* 0x000fc80003f25270 */
[----:B------:R-:W-:Y:S02]  /*9c40*/  SEL R2, RZ, 0x1, P1 ;  /* 0x00000001ff027807 */ /* 0x000fe40000800000 */
[----:B------:R-:W-:Y:S02]  /*9c50*/  SEL R0, R0, RZ, P1 ;  /* 0x000000ff00007207 */ /* 0x000fe40000800000 */
[----:B------:R-:W-:-:S03]  /*9c60*/  LOP3.LUT R9, R9, R2, RZ, 0x3c, !PT ;  /* 0x0000000209097212 */ /* 0x000fc600078e3cff */
[----:B0-----:R-:W-:Y:S01]  /*9c70*/  IMAD R7, R0, 0x8, R5 ;  /* 0x0000000800077824 */ /* 0x001fe200078e0205 */
[----:B------:R-:W-:Y:S01]  /*9c80*/  SHF.L.U32 R4, R9, 0x1f, RZ ;  /* 0x0000001f09047819 */ /* 0x000fe200000006ff */
[----:B-1----:R-:W-:Y:S06]  /*9c90*/  @!P0 BRA `(.L_x_312) ;  /* 0x0000000000cc8947 */ /* 0x002fec0003800000 */
.L_x_323:
[----:B------:R-:W1:Y:S01]  /*9ca0*/  SYNCS.PHASECHK.TRANS64.TRYWAIT P0, [R7+URZ], R4 ;  /* 0x00000004070075a7 */ /* 0x000e62000800017f */
[----:B------:R-:W-:-:S05]  /*9cb0*/  VIADD R0, R0, 0x1 ;  /* 0x0000000100007836 */ /* 0x000fca0000000000 */
[----:B------:R-:W-:-:S04]  /*9cc0*/  ISETP.NE.AND P1, PT, R0, 0x4, PT ;  /* 0x000000040000780c */ /* 0x000fc80003f25270 */
[----:B------:R-:W-:Y:S02]  /*9cd0*/  SEL R2, RZ, 0x1, P1 ;  /* 0x00000001ff027807 */ /* 0x000fe40000800000 */
[----:B------:R-:W-:Y:S02]  /*9ce0*/  SEL R0, R0, RZ, P1 ;  /* 0x000000ff00007207 */ /* 0x000fe40000800000 */
[----:B------:R-:W-:Y:S01]  /*9cf0*/  LOP3.LUT R2, R9, R2, RZ, 0x3c, !PT ;  /* 0x0000000209027212 */ /* 0x000fe200078e3cff */
[----:B-1----:R-:W-:Y:S06]  /*9d00*/  @!P0 BRA `(.L_x_313) ;  /* 0x0000000000c48947 */ /* 0x002fec0003800000 */
.L_x_324:
[----:B------:R-:W-:Y:S01]  /*9d10*/  IMAD R5, R0, 0x8, R5 ;  /* 0x0000000800057824 */ /* 0x000fe200078e0205 */
[----:B------:R-:W-:-:S07]  /*9d20*/  SHF.L.U32 R0, R2, 0x1f, RZ ;  /* 0x0000001f02007819 */ /* 0x000fce00000006ff */
.L_x_314:
[----:B--2---:R2:W3:Y:S02]  /*9d30*/  SYNCS.PHASECHK.TRANS64.TRYWAIT P0, [R5+URZ], R0 ;  /* 0x00000000050075a7 */ /* 0x0044e4000800017f */
[----:B---3--:R-:W-:Y:S05]  /*9d40*/  @!P0 NANOSLEEP.SYNCS 0x989680 ;  /* 0x009896800000895d */ /* 0x008fea0003900000 */
[----:B------:R-:W3:Y:S02]  /*9d50*/  @!P0 SYNCS.PHASECHK.TRANS64 P0, [R5+URZ], R0 ;  /* 0x00000000050085a7 */ /* 0x000ee4000800007f */
[----:B---3--:R-:W-:Y:S05]  /*9d60*/  @!P0 BRA `(.L_x_314) ;  /* 0xfffffffc00f08947 */ /* 0x008fea000383ffff */
.L_x_309:
[----:B------:R-:W-:Y:S05]  /*9d70*/  BSYNC B0 ;  /* 0x0000000000007941 */ /* 0x000fea0003800000 */
.L_x_308:
[----:B------:R-:W-:Y:S05]  /*9d80*/  EXIT ;  /* 0x000000000000794d */ /* 0x000fea0003800000 */
.L_x_17:
[----:B----4-:R4:W0:Y:S02]  /*9d90*/  SYNCS.PHASECHK.TRANS64.TRYWAIT P1, [R3+URZ], R0 ;  /* 0x00000000030075a7 */ /* 0x010824000802017f */
[----:B0-----:R-:W-:Y:S05]  /*9da0*/  @!P1 NANOSLEEP.SYNCS 0x989680 ;  /* 0x009896800000995d */ /* 0x001fea0003900000 */
[----:B------:R-:W0:Y:S02]  /*9db0*/  @!P1 SYNCS.PHASECHK.TRANS64 P1, [R3+URZ], R0 ;  /* 0x00000000030095a7 */ /* 0x000e24000802007f */
[----:B0-----:R-:W-:Y:S05]  /*9dc0*/  @!P1 BRA `(.L_x_17) ;  /* 0xfffffffc00f09947 */ /* 0x001fea000383ffff */
[----:B------:R-:W-:Y:S05]  /*9dd0*/  BRA `(.L_x_16) ;  /* 0xffffff7400247947 */ /* 0x000fea000383ffff */
.L_x_22:
[----:B-1----:R1:W3:Y:S02]  /*9de0*/  SYNCS.PHASECHK.TRANS64.TRYWAIT P1, [R5+URZ], R4 ;  /* 0x00000004050075a7 */ /* 0x0022e4000802017f */
[----:B---3--:R-:W-:Y:S05]  /*9df0*/  @!P1 NANOSLEEP.SYNCS 0x989680 ;  /* 0x009896800000995d */ /* 0x008fea0003900000 */
[----:B------:R-:W3:Y:S02]  /*9e00*/  @!P1 SYNCS.PHASECHK.TRANS64 P1, [R5+URZ], R4 ;  /* 0x00000004050095a7 */ /* 0x000ee4000802007f */
[----:B---3--:R-:W-:Y:S05]  /*9e10*/  @!P1 BRA `(.L_x_22) ;  /* 0xfffffffc00f09947 */ /* 0x008fea000383ffff */
[----:B------:R-:W-:Y:S05]  /*9e20*/  BRA `(.L_x_21) ;  /* 0xffffff7800007947 */ /* 0x000fea000383ffff */
.L_x_295:
[----:B------:R-:W-:Y:S01]  /*9e30*/  BSSY B1, `(.L_x_315) ;  /* 0x0000006000017945 */ /* 0x000fe20003800000 */
[----:B------:R-:W-:-:S07]  /*9e40*/  IMAD.MOV.U32 R15, RZ, RZ, -0x1 ;  /* 0xffffffffff0f7424 */ /* 0x000fce00078e00ff */
[----:B------:R-:W-:Y:S05]  /*9e50*/  WARPSYNC.COLLECTIVE R15, `(.L_x_316) ;  /* 0x000000000f0c7348 */ /* 0x000fea0003c00000 */
[----:B------:R-:W-:Y:S02]  /*9e60*/  ELECT P6, UR62, PT ;  /* 0x00000000003e782f */ /* 0x000fe400038c0000 */
[----:B------:R-:W-:Y:S01]  /*9e70*/  MOV R14, UR62 ;  /* 0x0000003e000e7c02 */ /* 0x000fe20008000f00 */
[----:B------:R-:W-:Y:S10]  /*9e80*/  ENDCOLLECTIVE ;  /* 0x000000000000791b */ /* 0x000ff40003800000 */
.L_x_316:
[----:B------:R-:W-:Y:S05]  /*9e90*/  BSYNC B1 ;  /* 0x0000000000017941 */ /* 0x000fea0003800000 */
.L_x_315:
[----:B------:R-:W-:Y:S05]  /*9ea0*/  BRA `(.L_x_317) ;  /* 0xfffffff000487947 */ /* 0x000fea000383ffff */
.L_x_298:
[----:B0-----:R0:W1:Y:S02]  /*9eb0*/  SYNCS.PHASECHK.TRANS64.TRYWAIT P1, [R12+URZ+0x20], R7 ;  /* 0x000020070c0075a7 */ /* 0x001064000802017f */
[----:B-1----:R-:W-:Y:S05]  /*9ec0*/  @!P1 NANOSLEEP.SYNCS 0x989680 ;  /* 0x009896800000995d */ /* 0x002fea0003900000 */
[----:B------:R-:W1:Y:S02]  /*9ed0*/  @!P1 SYNCS.PHASECHK.TRANS64 P1, [R12+URZ+0x20], R7 ;  /* 0x000020070c0095a7 */ /* 0x000e64000802007f */
[----:B-1----:R-:W-:Y:S05]  /*9ee0*/  @!P1 BRA `(.L_x_298) ;  /* 0xfffffffc00f09947 */ /* 0x002fea000383ffff */
[----:B------:R-:W-:Y:S05]  /*9ef0*/  BRA `(.L_x_318) ;  /* 0xfffffff0007c7947 */ /* 0x000fea000383ffff */
.L_x_307:
[----:B------:R-:W-:Y:S01]  /*9f00*/  BSSY B0, `(.L_x_319) ;  /* 0x0000006000007945 */ /* 0x000fe20003800000 */
[----:B------:R-:W-:-:S07]  /*9f10*/  IMAD.MOV.U32 R15, RZ, RZ, -0x1 ;  /* 0xffffffffff0f7424 */ /* 0x000fce00078e00ff */
[----:B------:R-:W-:Y:S05]  /*9f20*/  WARPSYNC.COLLECTIVE R15, `(.L_x_320) ;  /* 0x000000000f0c7348 */ /* 0x000fea0003c00000 */
[----:B------:R-:W-:Y:S02]  /*9f30*/  ELECT P6, UR62, PT ;  /* 0x00000000003e782f */ /* 0x000fe400038c0000 */
[----:B------:R-:W-:Y:S01]  /*9f40*/  MOV R14, UR62 ;  /* 0x0000003e000e7c02 */ /* 0x000fe20008000f00 */
[----:B------:R-:W-:Y:S10]  /*9f50*/  ENDCOLLECTIVE ;  /* 0x000000000000791b */ /* 0x000ff40003800000 */
.L_x_320:
[----:B------:R-:W-:Y:S05]  /*9f60*/  BSYNC B0 ;  /* 0x0000000000007941 */ /* 0x000fea0003800000 */
.L_x_319:
[----:B------:R-:W-:Y:S05]  /*9f70*/  BRA `(.L_x_321) ;  /* 0xfffffff800d07947 */ /* 0x000fea000383ffff */
.L_x_311:
[----:B0-----:R0:W1:Y:S02]  /*9f80*/  SYNCS.PHASECHK.TRANS64.TRYWAIT P0, [R7+URZ], R4 ;  /* 0x00000004070075a7 */ /* 0x001064000800017f */
[----:B-1----:R-:W-:Y:S05]  /*9f90*/  @!P0 NANOSLEEP.SYNCS 0x989680 ;  /* 0x009896800000895d */ /* 0x002fea0003900000 */
[----:B------:R-:W1:Y:S02]  /*9fa0*/  @!P0 SYNCS.PHASECHK.TRANS64 P0, [R7+URZ], R4 ;  /* 0x00000004070085a7 */ /* 0x000e64000800007f */
[----:B-1----:R-:W-:Y:S05]  /*9fb0*/  @!P0 BRA `(.L_x_311) ;  /* 0xfffffffc00f08947 */ /* 0x002fea000383ffff */
[----:B------:R-:W-:Y:S05]  /*9fc0*/  BRA `(.L_x_322) ;  /* 0xfffffffc00107947 */ /* 0x000fea000383ffff */
.L_x_312:
[----:B0-----:R0:W1:Y:S02]  /*9fd0*/  SYNCS.PHASECHK.TRANS64.TRYWAIT P0, [R6+URZ], R3 ;  /* 0x00000003060075a7 */ /* 0x001064000800017f */
[----:B-1----:R-:W-:Y:S05]  /*9fe0*/  @!P0 NANOSLEEP.SYNCS 0x989680 ;  /* 0x009896800000895d */ /* 0x002fea0003900000 */
[----:B------:R-:W1:Y:S02]  /*9ff0*/  @!P0 SYNCS.PHASECHK.TRANS64 P0, [R6+URZ], R3 ;  /* 0x00000003060085a7 */ /* 0x000e64000800007f */
[----:B-1----:R-:W-:Y:S05]  /*a000*/  @!P0 BRA `(.L_x_312) ;  /* 0xfffffffc00f08947 */ /* 0x002fea000383ffff */
[----:B------:R-:W-:Y:S05]  /*a010*/  BRA `(.L_x_323) ;  /* 0xfffffffc00207947 */ /* 0x000fea000383ffff */
.L_x_313:
[----:B-1----:R1:W2:Y:S02]  /*a020*/  SYNCS.PHASECHK.TRANS64.TRYWAIT P0, [R7+URZ], R4 ;  /* 0x00000004070075a7 */ /* 0x0022a4000800017f */
[----:B--2---:R-:W-:Y:S05]  /*a030*/  @!P0 NANOSLEEP.SYNCS 0x989680 ;  /* 0x009896800000895d */ /* 0x004fea0003900000 */
[----:B------:R-:W2:Y:S02]  /*a040*/  @!P0 SYNCS.PHASECHK.TRANS64 P0, [R7+URZ], R4 ;  /* 0x00000004070085a7 */ /* 0x000ea4000800007f */
[----:B--2---:R-:W-:Y:S05]  /*a050*/  @!P0 BRA `(.L_x_313) ;  /* 0xfffffffc00f08947 */ /* 0x004fea000383ffff */
[----:B------:R-:W-:Y:S05]  /*a060*/  BRA `(.L_x_324) ;  /* 0xfffffffc00287947 */ /* 0x000fea000383ffff */
.L_x_325:
[----:B------:R-:W-:-:S00]  /*a070*/  BRA `(.L_x_325) ;  /* 0xfffffffc00fc7947 */ /* 0x000fc0000383ffff */
[----:B------:R-:W-:-:S00]  /*a080*/  NOP ;  /* 0x0000000000007918 */ /* 0x000fc00000000000 */
[----:B------:R-:W-:-:S00]  /*a090*/  NOP ;  /* 0x0000000000007918 */ /* 0x000fc00000000000 */
[----:B------:R-:W-:-:S00]  /*a0a0*/  NOP ;  /* 0x0000000000007918 */ /* 0x000fc00000000000 */
[----:B------:R-:W-:-:S00]  /*a0b0*/  NOP ;  /* 0x0000000000007918 */ /* 0x000fc00000000000 */
[----:B------:R-:W-:-:S00]  /*a0c0*/  NOP ;  /* 0x0000000000007918 */ /* 0x000fc00000000000 */
[----:B------:R-:W-:-:S00]  /*a0d0*/  NOP ;  /* 0x0000000000007918 */ /* 0x000fc00000000000 */
[----:B------:R-:W-:-:S00]  /*a0e0*/  NOP ;  /* 0x0000000000007918 */ /* 0x000fc00000000000 */
[----:B------:R-:W-:-:S00]  /*a0f0*/  NOP ;  /* 0x0000000000007918 */ /* 0x000fc00000000000 */
.L_x_326:


//--------------------- .nv.global.init           --------------------------
	.section	.nv.global.init,"aw",@progbits
.nv.global.init:
	.type		$str$22,@object
	.size		$str$22,($str$23 - $str$22)
$str$22:
        /*0000*/ 	.byte	0x6b, 0x5f, 0x74, 0x69, 0x6c, 0x65, 0x5f, 0x63, 0x6f, 0x75, 0x6e, 0x74, 0x20, 0x3e, 0x3d, 0x20
        /*0010*/ 	.byte	0x31, 0x00
	.type		$str$23,@object
	.size		$str$23,(__unnamed_1 - $str$23)
$str$23:
        /*0012*/ 	.byte	0x2f, 0x74, 0x6d, 0x70, 0x2f, 0x63, 0x75, 0x74, 0x6c, 0x61, 0x73, 0x73, 0x5f, 0x73, 0x77, 0x65
        /*0022*/ 	.byte	0x65, 0x70, 0x5f, 0x73, 0x72, 0x63, 0x2f, 0x69, 0x6e, 0x63, 0x6c, 0x75, 0x64, 0x65, 0x2f, 0x63
        /*0032*/ 	.byte	0x75, 0x74, 0x6c, 0x61, 0x73, 0x73, 0x2f, 0x67, 0x65, 0x6d, 0x6d, 0x2f, 0x63, 0x6f, 0x6c, 0x6c
        /*0042*/ 	.byte	0x65, 0x63, 0x74, 0x69, 0x76, 0x65, 0x2f, 0x73, 0x6d, 0x39, 0x30, 0x5f, 0x6d, 0x6d, 0x61, 0x5f
        /*0052*/ 	.byte	0x74, 0x6d, 0x61, 0x5f, 0x67, 0x6d, 0x6d, 0x61, 0x5f, 0x73, 0x73, 0x5f, 0x77, 0x61, 0x72, 0x70
        /*0062*/ 	.byte	0x73, 0x70, 0x65, 0x63, 0x69, 0x61, 0x6c, 0x69, 0x7a, 0x65, 0x64, 0x2e, 0x68, 0x70, 0x70, 0x00
	.type		__unnamed_1,@object
	.size		__unnamed_1,(.L_0 - __unnamed_1)
__unnamed_1:
        /*0072*/ 	.byte	0x76, 0x6f, 0x69, 0x64, 0x20, 0x63, 0x75, 0x74, 0x6c, 0x61, 0x73, 0x73, 0x3a, 0x3a, 0x67, 0x65
        /* <DEDUP_REMOVED lines=172> */
        /*0b42*/ 	.byte	0x00
.L_0:


//--------------------- .nv.shared._ZN7cutlass13device_kernelINS_4gemm6kernel13GemmUniversalIN4cute5tupleIJiiiiEEENS1_10collective13CollectiveMmaINS1_34MainloopSm90TmaGmmaWarpSpecializedILi4ENS5_IJNS4_1CILi1EEESB_SB_EEENS1_35KernelTmaWarpSpecializedCooperativeEEENS5_IJNSA_ILi256EEENSA_ILi128EEENSA_ILi64EEEEEEaNS5_IJlSB_lEEEaSJ_NS4_8TiledMMAINS4_8MMA_AtomIJNS4_4SM904GMMA27MMA_64x128x32_S32S8S8_SS_TNEEEENS4_6LayoutINS5_IJNSA_ILi2EEESB_SB_EEENS5_IJSB_NSA_ILi0EEEST_EEEEENS5_IJNS4_10UnderscoreESW_SW_EEEEENS4_13SM90_TMA_LOADENS4_14ComposedLayoutINS4_7SwizzleILi2ELi4ELi3EEENS4_18smem_ptr_flag_bitsILi8EEENSQ_INS5_IJNSA_ILi8EEESH_EEENS5_IJSH_SB_EEEEEEEvNS4_8identityESZ_S19_vS1A_EENS_8epilogue10collective6detail29Sm90TmaWarpSpecializedAdapterINS1D_15DefaultEpilogueIaSJ_SJ_NS1C_6thread17LinearCombinationIaLi1EiiLNS1H_9ScaleType4KindE0ELNS_15FloatRoundStyleE2EaEENS1_15EpilogueDefaultEEEEEvvEEEEvNT_6ParamsE --------------------------
	.section	.nv.shared._ZN7cutlass13device_kernelINS_4gemm6kernel13GemmUniversalIN4cute5tupleIJiiiiEEENS1_10collective13CollectiveMmaINS1_34MainloopSm90TmaGmmaWarpSpecializedILi4ENS5_IJNS4_1CILi1EEESB_SB_EEENS1_35KernelTmaWarpSpecializedCooperativeEEENS5_IJNSA_ILi256EEENSA_ILi128EEENSA_ILi64EEEEEEaNS5_IJlSB_lEEEaSJ_NS4_8TiledMMAINS4_8MMA_AtomIJNS4_4SM904GMMA27MMA_64x128x32_S32S8S8_SS_TNEEEENS4_6LayoutINS5_IJNSA_ILi2EEESB_SB_EEENS5_IJSB_NSA_ILi0EEEST_EEEEENS5_IJNS4_10UnderscoreESW_SW_EEEEENS4_13SM90_TMA_LOADENS4_14ComposedLayoutINS4_7SwizzleILi2ELi4ELi3EEENS4_18smem_ptr_flag_bitsILi8EEENSQ_INS5_IJNSA_ILi8EEESH_EEENS5_IJSH_SB_EEEEEEEvNS4_8identityESZ_S19_vS1A_EENS_8epilogue10collective6detail29Sm90TmaWarpSpecializedAdapterINS1D_15DefaultEpilogueIaSJ_SJ_NS1C_6thread17LinearCombinationIaLi1EiiLNS1H_9ScaleType4KindE0ELNS_15FloatRoundStyleE2EaEENS1_15EpilogueDefaultEEEEEvvEEEEvNT_6ParamsE,"aw",@nobits
	.sectionflags	@""
	.align	16
	.zero		1024


//--------------------- .nv.shared.reserved.0     --------------------------
	.section	.nv.shared.reserved.0,"aw",@nobits
	.weak		__nv_reservedSMEM_offset_0_alias
	.size		__nv_reservedSMEM_offset_0_alias, 0, 0
	.other		__nv_reservedSMEM_offset_0_alias,@"STO_CUDA_RESERVED_SHARED STV_DEFAULT"
__nv_reservedSMEM_offset_0_alias:
	.zero		0


//--------------------- .nv.global                --------------------------
	.section	.nv.global,"aw",@nobits
.nv.global:
	.type		_ZN40_INTERNAL_ab33c6ce_4_k_cu_650502f5_294604cute1_E,@object
	.size		_ZN40_INTERNAL_ab33c6ce_4_k_cu_650502f5_294604cute1_E,(_ZN40_INTERNAL_ab33c6ce_4_k_cu_650502f5_294604cuda3std3__45__cpo6cbeginE - _ZN40_INTERNAL_ab33c6ce_4_k_cu_650502f5_294604cute1_E)
_ZN40_INTERNAL_ab33c6ce_4_k_cu_650502f5_294604cute1_E:
	.zero		1
	.type		_ZN40_INTERNAL_ab33c6ce_4_k_cu_650502f5_294604cuda3std3__45__cpo6cbeginE,@object
	.size		_ZN40_INTERNAL_ab33c6ce_4_k_cu_650502f5_294604cuda3std3__45__cpo6cbeginE,(_ZN40_INTERNAL_ab33c6ce_4_k_cu_650502f5_294604cuda3std3__48in_placeE - _ZN40_INTERNAL_ab33c6ce_4_k_cu_650502f5_294604cuda3std3__45__cpo6cbeginE)
_ZN40_INTERNAL_ab33c6ce_4_k_cu_650502f5_294604cuda3std3__45__cpo6cbeginE:
	.zero		1
	.type		_ZN40_INTERNAL_ab33c6ce_4_k_cu_650502f5_294604cuda3std3__48in_placeE,@object
	.size		_ZN40_INTERNAL_ab33c6ce_4_k_cu_650502f5_294604cuda3std3__48in_placeE,(_ZN40_INTERNAL_ab33c6ce_4_k_cu_650502f5_294604cuda3std6ranges3__45__cpo9iter_moveE - _ZN40_INTERNAL_ab33c6ce_4_k_cu_650502f5_294604cuda3std3__48in_placeE)
_ZN40_INTERNAL_ab33c6ce_4_k_cu_650502f5_294604cuda3std3__48in_placeE:
	.zero		1
	.type		_ZN40_INTERNAL_ab33c6ce_4_k_cu_650502f5_294604cuda3std6ranges3__45__cpo9iter_moveE,@object
	.size		_ZN40_INTERNAL_ab33c6ce_4_k_cu_650502f5_294604cuda3std6ranges3__45__cpo9iter_moveE,(_ZN40_INTERNAL_ab33c6ce_4_k_cu_650502f5_294604cuda3std3__45__cpo5beginE - _ZN40_INTERNAL_ab33c6ce_4_k_cu_650502f5_294604cuda3std6ranges3__45__cpo9iter_moveE)
_ZN40_INTERNAL_ab33c6ce_4_k_cu_650502f5_294604cuda3std6ranges3__45__cpo9iter_moveE:
	.zero		1
	.type		_ZN40_INTERNAL_ab33c6ce_4_k_cu_650502f5_294604cuda3std3__45__cpo5beginE,@object
	.size		_ZN40_INTERNAL_ab33c6ce_4_k_cu_650502f5_294604cuda3std3__45__cpo5beginE,(_ZN40_INTERNAL_ab33c6ce_4_k_cu_650502f5_294604cuda3std3__442_GLOBAL__N__ab33c6ce_4_k_cu_650502f5_294606ignoreE - _ZN40_INTERNAL_ab33c6ce_4_k_cu_650502f5_294604cuda3std3__45__cpo5beginE)
_ZN40_INTERNAL_ab33c6ce_4_k_cu_650502f5_294604cuda3std3__45__cpo5beginE:
	.zero		1
	.type		_ZN40_INTERNAL_ab33c6ce_4_k_cu_650502f5_294604cuda3std3__442_GLOBAL__N__ab33c6ce_4_k_cu_650502f5_294606ignoreE,@object
	.size		_ZN40_INTERNAL_ab33c6ce_4_k_cu_650502f5_294604cuda3std3__442_GLOBAL__N__ab33c6ce_4_k_cu_650502f5_294606ignoreE,(_ZN40_INTERNAL_ab33c6ce_4_k_cu_650502f5_294604cute7productE - _ZN40_INTERNAL_ab33c6ce_4_k_cu_650502f5_294604cuda3std3__442_GLOBAL__N__ab33c6ce_4_k_cu_650502f5_294606ignoreE)
_ZN40_INTERNAL_ab33c6ce_4_k_cu_650502f5_294604cuda3std3__442_GLOBAL__N__ab33c6ce_4_k_cu_650502f5_294606ignoreE:
	.zero		1
	.type		_ZN40_INTERNAL_ab33c6ce_4_k_cu_650502f5_294604cute7productE,@object
	.size		_ZN40_INTERNAL_ab33c6ce_4_k_cu_650502f5_294604cute7productE,(_ZN40_INTERNAL_ab33c6ce_4_k_cu_650502f5_294604cuda3std3__45__cpo3endE - _ZN40_INTERNAL_ab33c6ce_4_k_cu_650502f5_294604cute7productE)
_ZN40_INTERNAL_ab33c6ce_4_k_cu_650502f5_294604cute7productE:
	.zero		1
	.type		_ZN40_INTERNAL_ab33c6ce_4_k_cu_650502f5_294604cuda3std3__45__cpo3endE,@object
	.size		_ZN40_INTERNAL_ab33c6ce_4_k_cu_650502f5_294604cuda3std3__45__cpo3endE,(_ZN40_INTERNAL_ab33c6ce_4_k_cu_650502f5_294604cuda3std3__419piecewise_constructE - _ZN40_INTERNAL_ab33c6ce_4_k_cu_650502f5_294604cuda3std3__45__cpo3endE)
_ZN40_INTERNAL_ab33c6ce_4_k_cu_650502f5_294604cuda3std3__45__cpo3endE:
	.zero		1
	.type		_ZN40_INTERNAL_ab33c6ce_4_k_cu_650502f5_294604cuda3std3__419piecewise_constructE,@object
	.size		_ZN40_INTERNAL_ab33c6ce_4_k_cu_650502f5_294604cuda3std3__419piecewise_constructE,(_ZN40_INTERNAL_ab33c6ce_4_k_cu_650502f5_294604cuda3std3__45__cpo4cendE - _ZN40_INTERNAL_ab33c6ce_4_k_cu_650502f5_294604cuda3std3__419piecewise_constructE)
_ZN40_INTERNAL_ab33c6ce_4_k_cu_650502f5_294604cuda3std3__419piecewise_constructE:
	.zero		1
	.type		_ZN40_INTERNAL_ab33c6ce_4_k_cu_650502f5_294604cuda3std3__45__cpo4cendE,@object
	.size		_ZN40_INTERNAL_ab33c6ce_4_k_cu_650502f5_294604cuda3std3__45__cpo4cendE,(_ZN40_INTERNAL_ab33c6ce_4_k_cu_650502f5_294604cuda3std6ranges3__45__cpo4swapE - _ZN40_INTERNAL_ab33c6ce_4_k_cu_650502f5_294604cuda3std3__45__cpo4cendE)
_ZN40_INTERNAL_ab33c6ce_4_k_cu_650502f5_294604cuda3std3__45__cpo4cendE:
	.zero		1
	.type		_ZN40_INTERNAL_ab33c6ce_4_k_cu_650502f5_294604cuda3std6ranges3__45__cpo4swapE,@object
	.size		_ZN40_INTERNAL_ab33c6ce_4_k_cu_650502f5_294604cuda3std6ranges3__45__cpo4swapE,(.L_8 - _ZN40_INTERNAL_ab33c6ce_4_k_cu_650502f5_294604cuda3std6ranges3__45__cpo4swapE)
_ZN40_INTERNAL_ab33c6ce_4_k_cu_650502f5_294604cuda3std6ranges3__45__cpo4swapE:
	.zero		1
.L_8:


//--------------------- .nv.constant0._ZN7cutlass13device_kernelINS_4gemm6kernel13GemmUniversalIN4cute5tupleIJiiiiEEENS1_10collective13CollectiveMmaINS1_34MainloopSm90TmaGmmaWarpSpecializedILi4ENS5_IJNS4_1CILi1EEESB_SB_EEENS1_35KernelTmaWarpSpecializedCooperativeEEENS5_IJNSA_ILi256EEENSA_ILi128EEENSA_ILi64EEEEEEaNS5_IJlSB_lEEEaSJ_NS4_8TiledMMAINS4_8MMA_AtomIJNS4_4SM904GMMA27MMA_64x128x32_S32S8S8_SS_TNEEEENS4_6LayoutINS5_IJNSA_ILi2EEESB_SB_EEENS5_IJSB_NSA_ILi0EEEST_EEEEENS5_IJNS4_10UnderscoreESW_SW_EEEEENS4_13SM90_TMA_LOADENS4_14ComposedLayoutINS4_7SwizzleILi2ELi4ELi3EEENS4_18smem_ptr_flag_bitsILi8EEENSQ_INS5_IJNSA_ILi8EEESH_EEENS5_IJSH_SB_EEEEEEEvNS4_8identityESZ_S19_vS1A_EENS_8epilogue10collective6detail29Sm90TmaWarpSpecializedAdapterINS1D_15DefaultEpilogueIaSJ_SJ_NS1C_6thread17LinearCombinationIaLi1EiiLNS1H_9ScaleType4KindE0ELNS_15FloatRoundStyleE2EaEENS1_15EpilogueDefaultEEEEEvvEEEEvNT_6ParamsE --------------------------
	.section	.nv.constant0._ZN7cutlass13device_kernelINS_4gemm6kernel13GemmUniversalIN4cute5tupleIJiiiiEEENS1_10collective13CollectiveMmaINS1_34MainloopSm90TmaGmmaWarpSpecializedILi4ENS5_IJNS4_1CILi1EEESB_SB_EEENS1_35KernelTmaWarpSpecializedCooperativeEEENS5_IJNSA_ILi256EEENSA_ILi128EEENSA_ILi64EEEEEEaNS5_IJlSB_lEEEaSJ_NS4_8TiledMMAINS4_8MMA_AtomIJNS4_4SM904GMMA27MMA_64x128x32_S32S8S8_SS_TNEEEENS4_6LayoutINS5_IJNSA_ILi2EEESB_SB_EEENS5_IJSB_NSA_ILi0EEEST_EEEEENS5_IJNS4_10UnderscoreESW_SW_EEEEENS4_13SM90_TMA_LOADENS4_14ComposedLayoutINS4_7SwizzleILi2ELi4ELi3EEENS4_18smem_ptr_flag_bitsILi8EEENSQ_INS5_IJNSA_ILi8EEESH_EEENS5_IJSH_SB_EEEEEEEvNS4_8identityESZ_S19_vS1A_EENS_8epilogue10collective6detail29Sm90TmaWarpSpecializedAdapterINS1D_15DefaultEpilogueIaSJ_SJ_NS1C_6thread17LinearCombinationIaLi1EiiLNS1H_9ScaleType4KindE0ELNS_15FloatRoundStyleE2EaEENS1_15EpilogueDefaultEEEEEvvEEEEvNT_6ParamsE,"a",@progbits
	.sectionflags	@""
	.align	4
.nv.constant0._ZN7cutlass13device_kernelINS_4gemm6kernel13GemmUniversalIN4cute5tupleIJiiiiEEENS1_10collective13CollectiveMmaINS1_34MainloopSm90TmaGmmaWarpSpecializedILi4ENS5_IJNS4_1CILi1EEESB_SB_EEENS1_35KernelTmaWarpSpecializedCooperativeEEENS5_IJNSA_ILi256EEENSA_ILi128EEENSA_ILi64EEEEEEaNS5_IJlSB_lEEEaSJ_NS4_8TiledMMAINS4_8MMA_AtomIJNS4_4SM904GMMA27MMA_64x128x32_S32S8S8_SS_TNEEEENS4_6LayoutINS5_IJNSA_ILi2EEESB_SB_EEENS5_IJSB_NSA_ILi0EEEST_EEEEENS5_IJNS4_10UnderscoreESW_SW_EEEEENS4_13SM90_TMA_LOADENS4_14ComposedLayoutINS4_7SwizzleILi2ELi4ELi3EEENS4_18smem_ptr_flag_bitsILi8EEENSQ_INS5_IJNSA_ILi8EEESH_EEENS5_IJSH_SB_EEEEEEEvNS4_8identityESZ_S19_vS1A_EENS_8epilogue10collective6detail29Sm90TmaWarpSpecializedAdapterINS1D_15DefaultEpilogueIaSJ_SJ_NS1C_6thread17LinearCombinationIaLi1EiiLNS1H_9ScaleType4KindE0ELNS_15FloatRoundStyleE2EaEENS1_15EpilogueDefaultEEEEEvvEEEEvNT_6ParamsE:
	.zero		1664


//--------------------- SYMBOLS --------------------------

	.type		.nv.reservedSmem.offset0,@object
	.size		.nv.reservedSmem.offset0,0x4
	.type		__assertfail,@function
